	.target	sm_86

	.elftype	@"ET_EXEC"


//--------------------- .note.nv.tkinfo           --------------------------
	.section	.note.nv.tkinfo,"",@"SHT_NOTE"
	.sectionflags	@"SHF_NOTE_NV_TKINFO"
	.tkinfo
        /*0018*/ 	.word	0x00000002
        /*0030*/ 	.string	""
        /*0030*/ 	.string	"ptxas"
        /*0030*/ 	.string	"Cuda compilation tools, release 13.1, V13.1.80"
        /*0030*/ 	.string	"Build cuda_13.1.r13.1/compiler.36836380_0"
        /*0030*/ 	.string	"-v  -arch sm_86 "



//--------------------- .note.nv.cuinfo           --------------------------
	.section	.note.nv.cuinfo,"",@"SHT_NOTE"
	.sectionflags	@"SHF_NOTE_NV_CUINFO"
        /*0018*/ 	.short	0x0002
        /*001a*/ 	.short	0x0050
        /*001c*/ 	.short	0x0083
	.zero		2


//--------------------- .nv.info                  --------------------------
	.section	.nv.info,"",@"SHT_CUDA_INFO"
	.align	4


	//----- nvinfo : EIATTR_REGCOUNT
	.align		4
        /*0000*/ 	.byte	0x04, 0x2f
        /*0002*/ 	.short	(.L_1 - .L_0)
	.align		4
.L_0:
        /*0004*/ 	.word	index@(gemm_mma_kernel)
        /*0008*/ 	.word	0x000000b2


	//----- nvinfo : EIATTR_FRAME_SIZE
	.align		4
.L_1:
        /*000c*/ 	.byte	0x04, 0x11
        /*000e*/ 	.short	(.L_3 - .L_2)
	.align		4
.L_2:
        /*0010*/ 	.word	index@(gemm_mma_kernel)
        /*0014*/ 	.word	0x00000000


	//----- nvinfo : EIATTR_MIN_STACK_SIZE
	.align		4
.L_3:
        /*0018*/ 	.byte	0x04, 0x12
        /*001a*/ 	.short	(.L_5 - .L_4)
	.align		4
.L_4:
        /*001c*/ 	.word	index@(gemm_mma_kernel)
        /*0020*/ 	.word	0x00000000
.L_5:


//--------------------- .nv.info.gemm_mma_kernel  --------------------------
	.section	.nv.info.gemm_mma_kernel,"",@"SHT_CUDA_INFO"
	.sectionflags	@""
	.align	4


	//----- nvinfo : EIATTR_CUDA_API_VERSION
	.align		4
        /*0000*/ 	.byte	0x04, 0x37
        /*0002*/ 	.short	(.L_7 - .L_6)
.L_6:
        /*0004*/ 	.word	0x00000083


	//----- nvinfo : EIATTR_SW2861232_WAR
	.align		4
.L_7:
        /*0008*/ 	.byte	0x01, 0x35
	.zero		2


	//----- nvinfo : EIATTR_PARAM_CBANK
	.align		4
        /*000c*/ 	.byte	0x04, 0x0a
        /*000e*/ 	.short	(.L_9 - .L_8)
	.align		4
.L_8:
        /*0010*/ 	.word	index@(.nv.constant0.gemm_mma_kernel)
        /*0014*/ 	.short	0x0160
        /*0016*/ 	.short	0x0024


	//----- nvinfo : EIATTR_CBANK_PARAM_SIZE
	.align		4
.L_9:
        /*0018*/ 	.byte	0x03, 0x19
        /*001a*/ 	.short	0x0024


	//----- nvinfo : EIATTR_KPARAM_INFO
	.align		4
        /*001c*/ 	.byte	0x04, 0x17
        /*001e*/ 	.short	(.L_11 - .L_10)
.L_10:
        /*0020*/ 	.word	0x00000000
        /*0024*/ 	.short	0x0005
        /*0026*/ 	.short	0x0020
        /*0028*/ 	.byte	0x00, 0xf0, 0x11, 0x00


	//----- nvinfo : EIATTR_KPARAM_INFO
	.align		4
.L_11:
        /*002c*/ 	.byte	0x04, 0x17
        /*002e*/ 	.short	(.L_13 - .L_12)
.L_12:
        /*0030*/ 	.word	0x00000000
        /*0034*/ 	.short	0x0004
        /*0036*/ 	.short	0x001c
        /*0038*/ 	.byte	0x00, 0xf0, 0x11, 0x00


	//----- nvinfo : EIATTR_KPARAM_INFO
	.align		4
.L_13:
        /*003c*/ 	.byte	0x04, 0x17
        /*003e*/ 	.short	(.L_15 - .L_14)
.L_14:
        /*0040*/ 	.word	0x00000000
        /*0044*/ 	.short	0x0003
        /*0046*/ 	.short	0x0018
        /*0048*/ 	.byte	0x00, 0xf0, 0x11, 0x00


	//----- nvinfo : EIATTR_KPARAM_INFO
	.align		4
.L_15:
        /*004c*/ 	.byte	0x04, 0x17
        /*004e*/ 	.short	(.L_17 - .L_16)
.L_16:
        /*0050*/ 	.word	0x00000000
        /*0054*/ 	.short	0x0002
        /*0056*/ 	.short	0x0010
        /*0058*/ 	.byte	0x00, 0xf0, 0x21, 0x00


	//----- nvinfo : EIATTR_KPARAM_INFO
	.align		4
.L_17:
        /*005c*/ 	.byte	0x04, 0x17
        /*005e*/ 	.short	(.L_19 - .L_18)
.L_18:
        /*0060*/ 	.word	0x00000000
        /*0064*/ 	.short	0x0001
        /*0066*/ 	.short	0x0008
        /*0068*/ 	.byte	0x00, 0xf0, 0x21, 0x00


	//----- nvinfo : EIATTR_KPARAM_INFO
	.align		4
.L_19:
        /*006c*/ 	.byte	0x04, 0x17
        /*006e*/ 	.short	(.L_21 - .L_20)
.L_20:
        /*0070*/ 	.word	0x00000000
        /*0074*/ 	.short	0x0000
        /*0076*/ 	.short	0x0000
        /*0078*/ 	.byte	0x00, 0xf0, 0x21, 0x00


	//----- nvinfo : EIATTR_WMMA_USED
	.align		4
.L_21:
        /*007c*/ 	.byte	0x01, 0x2b
	.zero		2


	//----- nvinfo : EIATTR_MAXREG_COUNT
	.align		4
        /*0080*/ 	.byte	0x03, 0x1b
        /*0082*/ 	.short	0x00ff


	//----- nvinfo : EIATTR_NUM_BARRIERS
	.align		4
        /*0084*/ 	.byte	0x02, 0x4c
        /*0086*/ 	.byte	0x01
	.zero		1


	//----- nvinfo : EIATTR_MERCURY_ISA_VERSION
	.align		4
        /*0088*/ 	.byte	0x03, 0x5f
        /*008a*/ 	.short	0x0000


	//----- nvinfo : EIATTR_EXIT_INSTR_OFFSETS
	.align		4
        /*008c*/ 	.byte	0x04, 0x1c
        /*008e*/ 	.short	(.L_23 - .L_22)


	//   ....[0]....
.L_22:
        /*0090*/ 	.word	0x00003ae0


	//   ....[1]....
        /*0094*/ 	.word	0x00004fe0


	//   ....[2]....
        /*0098*/ 	.word	0x00005110


	//----- nvinfo : EIATTR_MAX_THREADS
	.align		4
.L_23:
        /*009c*/ 	.byte	0x04, 0x05
        /*009e*/ 	.short	(.L_25 - .L_24)
.L_24:
        /*00a0*/ 	.word	0x00000080
        /*00a4*/ 	.word	0x00000001
        /*00a8*/ 	.word	0x00000001


	//----- nvinfo : EIATTR_CRS_STACK_SIZE
	.align		4
.L_25:
        /*00ac*/ 	.byte	0x04, 0x1e
        /*00ae*/ 	.short	(.L_27 - .L_26)
.L_26:
        /*00b0*/ 	.word	0x00000000
.L_27:


//--------------------- .nv.callgraph             --------------------------
	.section	.nv.callgraph,"",@"SHT_CUDA_CALLGRAPH"
	.align	4
	.sectionentsize	8
	.align		4
        /*0000*/ 	.word	0x00000000
	.align		4
        /*0004*/ 	.word	0xffffffff
	.align		4
        /*0008*/ 	.word	0x00000000
	.align		4
        /*000c*/ 	.word	0xfffffffe
	.align		4
        /*0010*/ 	.word	0x00000000
	.align		4
        /*0014*/ 	.word	0xfffffffd
	.align		4
        /*0018*/ 	.word	0x00000000
	.align		4
        /*001c*/ 	.word	0xfffffffc


//--------------------- .nv.rel.action            --------------------------
	.section	.nv.rel.action,"",@"SHT_CUDA_RELOCINFO"
	.align	8
	.sectionentsize	8
        /*0000*/ 	.byte	0x73, 0x00, 0x00, 0x00, 0x00, 0x00, 0x00, 0x00, 0x00, 0x00, 0x00, 0x11, 0x25, 0x00, 0x05, 0x36


//--------------------- .nv.constant0.gemm_mma_kernel --------------------------
	.section	.nv.constant0.gemm_mma_kernel,"a",@progbits
	.sectionflags	@""
	.align	4
.nv.constant0.gemm_mma_kernel:
	.zero		388


//--------------------- .text.gemm_mma_kernel     --------------------------
	.section	.text.gemm_mma_kernel,"ax",@progbits
	.sectioninfo	@"SHI_REGISTERS=178"
	.align	128
        .global         gemm_mma_kernel
        .type           gemm_mma_kernel,@function
        .size           gemm_mma_kernel,(.L_x_66 - gemm_mma_kernel)
        .other          gemm_mma_kernel,@"STO_CUDA_ENTRY STV_DEFAULT"
gemm_mma_kernel:
.text.gemm_mma_kernel:
[----:B------:R-:W-:Y:S02]  /*0000*/  IMAD.MOV.U32 R1, RZ, RZ, c[0x0][0x28] ;  /* 0x00000a00ff017624 */ /* 0x000fe400078e00ff */
[----:B------:R-:W1:Y:S01]  /*0010*/  S2R R0, SR_TID.X ;  /* 0x0000000000007919 */ /* 0x000e620000002100 */
[----:B------:R-:W-:Y:S01]  /*0020*/  ULDC.64 UR4, c[0x0][0x118] ;  /* 0x0000460000047ab9 */ /* 0x000fe20000000a00 */
[----:B------:R-:W-:Y:S01]  /*0030*/  BSSY B0, `(.L_x_0) ;  /* 0x000012e000007945 */ /* 0x000fe20003800000 */
[----:B------:R-:W-:Y:S01]  /*0040*/  IMAD.MOV.U32 R35, RZ, RZ, RZ ;  /* 0x000000ffff237224 */ /* 0x000fe200078e00ff */
[----:B------:R-:W2:Y:S01]  /*0050*/  S2R R174, SR_CTAID.Y ;  /* 0x0000000000ae7919 */ /* 0x000ea20000002600 */
[----:B------:R-:W-:Y:S02]  /*0060*/  IMAD.MOV.U32 R39, RZ, RZ, RZ ;  /* 0x000000ffff277224 */ /* 0x000fe400078e00ff */
[----:B------:R-:W-:Y:S01]  /*0070*/  IMAD.MOV.U32 R43, RZ, RZ, RZ ;  /* 0x000000ffff2b7224 */ /* 0x000fe200078e00ff */
[----:B------:R-:W3:Y:S01]  /*0080*/  S2R R172, SR_CTAID.X ;  /* 0x0000000000ac7919 */ /* 0x000ee20000002500 */
[----:B------:R-:W-:Y:S02]  /*0090*/  IMAD.MOV.U32 R47, RZ, RZ, RZ ;  /* 0x000000ffff2f7224 */ /* 0x000fe400078e00ff */
[----:B------:R-:W-:-:S02]  /*00a0*/  IMAD.MOV.U32 R51, RZ, RZ, RZ ;  /* 0x000000ffff337224 */ /* 0x000fc400078e00ff */
[----:B------:R-:W-:Y:S02]  /*00b0*/  IMAD.MOV.U32 R55, RZ, RZ, RZ ;  /* 0x000000ffff377224 */ /* 0x000fe400078e00ff */
[----:B------:R-:W-:Y:S02]  /*00c0*/  IMAD.MOV.U32 R107, RZ, RZ, RZ ;  /* 0x000000ffff6b7224 */ /* 0x000fe400078e00ff */
[----:B------:R-:W-:Y:S02]  /*00d0*/  IMAD.MOV.U32 R111, RZ, RZ, RZ ;  /* 0x000000ffff6f7224 */ /* 0x000fe400078e00ff */
[----:B------:R-:W-:Y:S02]  /*00e0*/  IMAD.MOV.U32 R123, RZ, RZ, RZ ;  /* 0x000000ffff7b7224 */ /* 0x000fe400078e00ff */
[----:B------:R-:W-:Y:S02]  /*00f0*/  IMAD.MOV.U32 R127, RZ, RZ, RZ ;  /* 0x000000ffff7f7224 */ /* 0x000fe400078e00ff */
[----:B------:R-:W-:Y:S01]  /*0100*/  IMAD.MOV.U32 R131, RZ, RZ, RZ ;  /* 0x000000ffff837224 */ /* 0x000fe200078e00ff */
[----:B-1----:R-:W-:Y:S01]  /*0110*/  ISETP.GT.AND P0, PT, R0, 0x1f, PT ;  /* 0x0000001f0000780c */ /* 0x002fe20003f04270 */
[----:B------:R-:W-:Y:S01]  /*0120*/  IMAD.MOV.U32 R159, RZ, RZ, RZ ;  /* 0x000000ffff9f7224 */ /* 0x000fe200078e00ff */
[----:B------:R-:W-:Y:S01]  /*0130*/  SHF.R.S32.HI R9, RZ, 0x1f, R0 ;  /* 0x0000001fff097819 */ /* 0x000fe20000011400 */
[----:B------:R-:W-:-:S02]  /*0140*/  IMAD.MOV.U32 R163, RZ, RZ, RZ ;  /* 0x000000ffffa37224 */ /* 0x000fc400078e00ff */
[----:B------:R-:W-:Y:S01]  /*0150*/  IMAD.MOV.U32 R81, RZ, RZ, RZ ;  /* 0x000000ffff517224 */ /* 0x000fe200078e00ff */
[----:B------:R-:W-:Y:S01]  /*0160*/  LEA.HI R170, R9, R0, RZ, 0x5 ;  /* 0x0000000009aa7211 */ /* 0x000fe200078f28ff */
[----:B------:R-:W-:Y:S02]  /*0170*/  IMAD.MOV.U32 R31, RZ, RZ, RZ ;  /* 0x000000ffff1f7224 */ /* 0x000fe400078e00ff */
[----:B------:R-:W-:Y:S01]  /*0180*/  IMAD.MOV.U32 R27, RZ, RZ, RZ ;  /* 0x000000ffff1b7224 */ /* 0x000fe200078e00ff */
[----:B------:R-:W-:Y:S01]  /*0190*/  LEA.HI.SX32 R170, R170, 0xffffffff, 0x1b ;  /* 0xffffffffaaaa7811 */ /* 0x000fe200078fdaff */
[----:B--2---:R-:W-:Y:S02]  /*01a0*/  IMAD.SHL.U32 R174, R174, 0x80, RZ ;  /* 0x00000080aeae7824 */ /* 0x004fe400078e00ff */
[----:B---3--:R-:W-:Y:S01]  /*01b0*/  IMAD.SHL.U32 R172, R172, 0x80, RZ ;  /* 0x00000080acac7824 */ /* 0x008fe200078e00ff */
[----:B------:R-:W-:Y:S05]  /*01c0*/  @P0 BRA `(.L_x_1) ;  /* 0x0000114000000947 */ /* 0x000fea0003800000 */
[----:B------:R-:W-:-:S05]  /*01d0*/  IMAD.MOV.U32 R2, RZ, RZ, c[0x0][0x180] ;  /* 0x00006000ff027624 */ /* 0x000fca00078e00ff */
[----:B------:R-:W-:-:S13]  /*01e0*/  ISETP.GE.AND P0, PT, R2, 0x1, PT ;  /* 0x000000010200780c */ /* 0x000fda0003f06270 */
[----:B------:R-:W-:Y:S05]  /*01f0*/  @!P0 BRA `(.L_x_2) ;  /* 0x0000110000008947 */ /* 0x000fea0003800000 */
[----:B------:R-:W-:Y:S01]  /*0200*/  IADD3 R10, -R0, 0x1ff, RZ ;  /* 0x000001ff000a7810 */ /* 0x000fe20007ffe1ff */
[----:B------:R-:W-:Y:S01]  /*0210*/  BSSY B1, `(.L_x_3) ;  /* 0x0000025000017945 */ /* 0x000fe20003800000 */
[----:B------:R-:W-:Y:S02]  /*0220*/  IMAD.MOV.U32 R8, RZ, RZ, R0 ;  /* 0x000000ffff087224 */ /* 0x000fe400078e0000 */
[----:B------:R-:W-:-:S04]  /*0230*/  LEA.HI R2, R10, 0x1, RZ, 0x1b ;  /* 0x000000010a027811 */ /* 0x000fc800078fd8ff */
[----:B------:R-:W-:-:S13]  /*0240*/  LOP3.LUT P0, R2, R2, 0x3, RZ, 0xc0, !PT ;  /* 0x0000000302027812 */ /* 0x000fda000780c0ff */
[----:B------:R-:W-:Y:S05]  /*0250*/  @!P0 BRA `(.L_x_4) ;  /* 0x0000020000008947 */ /* 0x000fea0003800000 */
[----:B------:R-:W-:Y:S02]  /*0260*/  IMAD.MOV.U32 R4, RZ, RZ, R2 ;  /* 0x000000ffff047224 */ /* 0x000fe400078e0002 */
[----:B------:R-:W-:-:S04]  /*0270*/  IMAD.MOV.U32 R8, RZ, RZ, R0 ;  /* 0x000000ffff087224 */ /* 0x000fc800078e0000 */
.L_x_7:
[----:B-1----:R-:W-:Y:S01]  /*0280*/  IMAD.SHL.U32 R2, R8, 0x8, RZ ;  /* 0x0000000808027824 */ /* 0x002fe200078e00ff */
[----:B------:R-:W-:Y:S01]  /*0290*/  SHF.R.S32.HI R5, RZ, 0x1f, R8 ;  /* 0x0000001fff057819 */ /* 0x000fe20000011408 */
[----:B------:R-:W-:Y:S01]  /*02a0*/  BSSY B2, `(.L_x_5) ;  /* 0x0000019000027945 */ /* 0x000fe20003800000 */
[----:B------:R-:W-:Y:S02]  /*02b0*/  IADD3 R4, R4, -0x1, RZ ;  /* 0xffffffff04047810 */ /* 0x000fe40007ffe0ff */
[----:B------:R-:W-:Y:S02]  /*02c0*/  SHF.R.S32.HI R3, RZ, 0x1f, R2 ;  /* 0x0000001fff037819 */ /* 0x000fe40000011402 */
[----:B------:R-:W-:Y:S02]  /*02d0*/  LEA.HI R5, R5, R8, RZ, 0x2 ;  /* 0x0000000805057211 */ /* 0x000fe400078f10ff */
[----:B------:R-:W-:-:S02]  /*02e0*/  LEA.HI R3, R3, R2, RZ, 0x5 ;  /* 0x0000000203037211 */ /* 0x000fc400078f28ff */
[----:B------:R-:W-:Y:S02]  /*02f0*/  SHF.R.S32.HI R7, RZ, 0x2, R5 ;  /* 0x00000002ff077819 */ /* 0x000fe40000011405 */
[----:B------:R-:W-:Y:S02]  /*0300*/  LOP3.LUT R3, R3, 0xffffffe0, RZ, 0xc0, !PT ;  /* 0xffffffe003037812 */ /* 0x000fe400078ec0ff */
[----:B------:R-:W-:-:S03]  /*0310*/  ISETP.NE.AND P1, PT, R4, RZ, PT ;  /* 0x000000ff0400720c */ /* 0x000fc60003f25270 */
[----:B------:R-:W-:Y:S02]  /*0320*/  IMAD.IADD R5, R2, 0x1, -R3 ;  /* 0x0000000102057824 */ /* 0x000fe400078e0a03 */
[----:B------:R-:W-:-:S03]  /*0330*/  IMAD.IADD R2, R174, 0x1, R7 ;  /* 0x00000001ae027824 */ /* 0x000fc600078e0207 */
[----:B------:R-:W-:-:S04]  /*0340*/  ISETP.GE.AND P0, PT, R5, c[0x0][0x180], PT ;  /* 0x0000600005007a0c */ /* 0x000fc80003f06270 */
[----:B------:R-:W-:-:S13]  /*0350*/  ISETP.GE.OR P0, PT, R2, c[0x0][0x178], P0 ;  /* 0x00005e0002007a0c */ /* 0x000fda0000706670 */
[----:B------:R-:W-:Y:S05]  /*0360*/  @P0 BRA `(.L_x_6) ;  /* 0x000000c000000947 */ /* 0x000fea0003800000 */
[----:B------:R-:W-:Y:S01]  /*0370*/  IMAD R2, R2, c[0x0][0x180], RZ ;  /* 0x0000600002027a24 */ /* 0x000fe200078e02ff */
[----:B------:R-:W-:-:S04]  /*0380*/  SHF.R.S32.HI R3, RZ, 0x1f, R5 ;  /* 0x0000001fff037819 */ /* 0x000fc80000011405 */
[----:B------:R-:W-:Y:S01]  /*0390*/  IADD3 R6, P0, R5, R2, RZ ;  /* 0x0000000205067210 */ /* 0x000fe20007f1e0ff */
[----:B------:R-:W-:-:S03]  /*03a0*/  IMAD R5, R7, 0x28, R5 ;  /* 0x0000002807057824 */ /* 0x000fc600078e0205 */
[----:B------:R-:W-:Y:S01]  /*03b0*/  LEA.HI.X.SX32 R3, R2, R3, 0x1, P0 ;  /* 0x0000000302037211 */ /* 0x000fe200000f0eff */
[----:B------:R-:W-:Y:S01]  /*03c0*/  IMAD.SHL.U32 R5, R5, 0x2, RZ ;  /* 0x0000000205057824 */ /* 0x000fe200078e00ff */
[----:B------:R-:W-:-:S04]  /*03d0*/  LEA R2, P0, R6, c[0x0][0x160], 0x1 ;  /* 0x0000580006027a11 */ /* 0x000fc800078008ff */
[----:B------:R-:W-:-:S05]  /*03e0*/  LEA.HI.X R3, R6, c[0x0][0x164], R3, 0x1, P0 ;  /* 0x0000590006037a11 */ /* 0x000fca00000f0c03 */
[----:B------:R-:W-:Y:S01]  /*03f0*/  @!PT LDS RZ, [RZ] ;  /* 0x00000000fffff984 */ /* 0x000fe20000000800 */
[----:B------:R-:W-:Y:S01]  /*0400*/  @!PT LDS RZ, [RZ] ;  /* 0x00000000fffff984 */ /* 0x000fe20000000800 */
[----:B------:R-:W-:Y:S01]  /*0410*/  @!PT LDS RZ, [RZ] ;  /* 0x00000000fffff984 */ /* 0x000fe20000000800 */
[----:B------:R1:W-:Y:S04]  /*0420*/  LDGSTS.E.128 [R5+0x80], [R2.64] ;  /* 0x0008000002057fae */ /* 0x0003e8000b921c44 */
.L_x_6:
[----:B------:R-:W-:Y:S05]  /*0430*/  BSYNC B2 ;  /* 0x0000000000027941 */ /* 0x000fea0003800000 */
.L_x_5:
[----:B------:R-:W-:Y:S01]  /*0440*/  IADD3 R8, R8, 0x20, RZ ;  /* 0x0000002008087810 */ /* 0x000fe20007ffe0ff */
[----:B------:R-:W-:Y:S05]  /*0450*/  @P1 BRA `(.L_x_7) ;  /* 0xfffffe2000001947 */ /* 0x000fea000383ffff */
.L_x_4:
[----:B------:R-:W-:Y:S05]  /*0460*/  BSYNC B1 ;  /* 0x0000000000017941 */ /* 0x000fea0003800000 */
.L_x_3:
[----:B------:R-:W-:Y:S01]  /*0470*/  ISETP.GE.U32.AND P0, PT, R10, 0x60, PT ;  /* 0x000000600a00780c */ /* 0x000fe20003f06070 */
[----:B------:R-:W-:-:S12]  /*0480*/  BSSY B1, `(.L_x_8) ;  /* 0x000005e000017945 */ /* 0x000fd80003800000 */
[----:B------:R-:W-:Y:S05]  /*0490*/  @!P0 BRA `(.L_x_9) ;  /* 0x000005c000008947 */ /* 0x000fea0003800000 */
.L_x_12:
[C---:B------:R-:W-:Y:S01]  /*04a0*/  IADD3 R4, R8.reuse, 0x20, RZ ;  /* 0x0000002008047810 */ /* 0x040fe20007ffe0ff */
[C---:B-1----:R-:W-:Y:S01]  /*04b0*/  IMAD.SHL.U32 R2, R8.reuse, 0x8, RZ ;  /* 0x0000000808027824 */ /* 0x042fe200078e00ff */
[----:B------:R-:W-:Y:S01]  /*04c0*/  IADD3 R7, R8, 0x40, RZ ;  /* 0x0000004008077810 */ /* 0x000fe20007ffe0ff */
[----:B------:R-:W-:Y:S01]  /*04d0*/  BSSY B2, `(.L_x_10) ;  /* 0x0000057000027945 */ /* 0x000fe20003800000 */
[----:B------:R-:W-:Y:S02]  /*04e0*/  SHF.R.S32.HI R5, RZ, 0x1f, R4 ;  /* 0x0000001fff057819 */ /* 0x000fe40000011404 */
[----:B------:R-:W-:Y:S01]  /*04f0*/  SHF.R.S32.HI R10, RZ, 0x1f, R7 ;  /* 0x0000001fff0a7819 */ /* 0x000fe20000011407 */
[----:B------:R-:W-:Y:S01]  /*0500*/  IMAD.SHL.U32 R11, R7, 0x8, RZ ;  /* 0x00000008070b7824 */ /* 0x000fe200078e00ff */
[----:B------:R-:W-:Y:S01]  /*0510*/  LEA.HI R6, R5, R4, RZ, 0x2 ;  /* 0x0000000405067211 */ /* 0x000fe200078f10ff */
[----:B------:R-:W-:Y:S01]  /*0520*/  IMAD.SHL.U32 R4, R4, 0x8, RZ ;  /* 0x0000000804047824 */ /* 0x000fe200078e00ff */
[----:B------:R-:W-:-:S02]  /*0530*/  LEA.HI R10, R10, R7, RZ, 0x2 ;  /* 0x000000070a0a7211 */ /* 0x000fc400078f10ff */
[----:B------:R-:W-:Y:S02]  /*0540*/  SHF.R.S32.HI R12, RZ, 0x1f, R11 ;  /* 0x0000001fff0c7819 */ /* 0x000fe4000001140b */
[----:B------:R-:W-:Y:S02]  /*0550*/  SHF.R.S32.HI R3, RZ, 0x1f, R2 ;  /* 0x0000001fff037819 */ /* 0x000fe40000011402 */
[----:B------:R-:W-:Y:S02]  /*0560*/  SHF.R.S32.HI R7, RZ, 0x1f, R4 ;  /* 0x0000001fff077819 */ /* 0x000fe40000011404 */
[----:B------:R-:W-:Y:S02]  /*0570*/  LEA.HI R12, R12, R11, RZ, 0x5 ;  /* 0x0000000b0c0c7211 */ /* 0x000fe400078f28ff */
[----:B------:R-:W-:Y:S02]  /*0580*/  LEA.HI R3, R3, R2, RZ, 0x5 ;  /* 0x0000000203037211 */ /* 0x000fe400078f28ff */
[----:B------:R-:W-:-:S02]  /*0590*/  SHF.R.S32.HI R5, RZ, 0x1f, R8 ;  /* 0x0000001fff057819 */ /* 0x000fc40000011408 */
[----:B------:R-:W-:Y:S02]  /*05a0*/  LEA.HI R7, R7, R4, RZ, 0x5 ;  /* 0x0000000407077211 */ /* 0x000fe400078f28ff */
[----:B------:R-:W-:Y:S02]  /*05b0*/  LOP3.LUT R12, R12, 0xffffffe0, RZ, 0xc0, !PT ;  /* 0xffffffe00c0c7812 */ /* 0x000fe400078ec0ff */
[----:B------:R-:W-:Y:S02]  /*05c0*/  LOP3.LUT R3, R3, 0xffffffe0, RZ, 0xc0, !PT ;  /* 0xffffffe003037812 */ /* 0x000fe400078ec0ff */
[----:B------:R-:W-:Y:S01]  /*05d0*/  LEA.HI R5, R5, R8, RZ, 0x2 ;  /* 0x0000000805057211 */ /* 0x000fe200078f10ff */
[----:B------:R-:W-:Y:S01]  /*05e0*/  IMAD.IADD R16, R11, 0x1, -R12 ;  /* 0x000000010b107824 */ /* 0x000fe200078e0a0c */
[----:B------:R-:W-:Y:S01]  /*05f0*/  LOP3.LUT R7, R7, 0xffffffe0, RZ, 0xc0, !PT ;  /* 0xffffffe007077812 */ /* 0x000fe200078ec0ff */
[----:B------:R-:W-:Y:S01]  /*0600*/  IMAD.IADD R17, R2, 0x1, -R3 ;  /* 0x0000000102117824 */ /* 0x000fe200078e0a03 */
[----:B------:R-:W-:-:S02]  /*0610*/  SHF.R.S32.HI R13, RZ, 0x2, R5 ;  /* 0x00000002ff0d7819 */ /* 0x000fc40000011405 */
[----:B------:R-:W-:Y:S01]  /*0620*/  SHF.R.S32.HI R11, RZ, 0x2, R6 ;  /* 0x00000002ff0b7819 */ /* 0x000fe20000011406 */
[----:B------:R-:W-:Y:S01]  /*0630*/  IMAD.IADD R14, R4, 0x1, -R7 ;  /* 0x00000001040e7824 */ /* 0x000fe200078e0a07 */
[----:B------:R-:W-:Y:S01]  /*0640*/  SHF.R.S32.HI R15, RZ, 0x2, R10 ;  /* 0x00000002ff0f7819 */ /* 0x000fe2000001140a */
[----:B------:R-:W-:Y:S01]  /*0650*/  IMAD.IADD R7, R174, 0x1, R13 ;  /* 0x00000001ae077824 */ /* 0x000fe200078e020d */
[----:B------:R-:W-:Y:S01]  /*0660*/  IADD3 R3, R8, 0x60, RZ ;  /* 0x0000006008037810 */ /* 0x000fe20007ffe0ff */
[C---:B------:R-:W-:Y:S01]  /*0670*/  IMAD.IADD R10, R174.reuse, 0x1, R11 ;  /* 0x00000001ae0a7824 */ /* 0x040fe200078e020b */
[----:B------:R-:W-:Y:S01]  /*0680*/  ISETP.GE.AND P1, PT, R17, c[0x0][0x180], PT ;  /* 0x0000600011007a0c */ /* 0x000fe20003f26270 */
[----:B------:R-:W-:Y:S01]  /*0690*/  IMAD.IADD R18, R174, 0x1, R15 ;  /* 0x00000001ae127824 */ /* 0x000fe200078e020f */
[----:B------:R-:W-:Y:S01]  /*06a0*/  ISETP.GE.AND P0, PT, R14, c[0x0][0x180], PT ;  /* 0x000060000e007a0c */ /* 0x000fe20003f06270 */
[----:B------:R-:W-:Y:S01]  /*06b0*/  IMAD.SHL.U32 R5, R3, 0x8, RZ ;  /* 0x0000000803057824 */ /* 0x000fe200078e00ff */
[----:B------:R-:W-:-:S02]  /*06c0*/  ISETP.GE.AND P2, PT, R16, c[0x0][0x180], PT ;  /* 0x0000600010007a0c */ /* 0x000fc40003f46270 */
[----:B------:R-:W-:Y:S02]  /*06d0*/  ISETP.GE.OR P1, PT, R7, c[0x0][0x178], P1 ;  /* 0x00005e0007007a0c */ /* 0x000fe40000f26670 */
[----:B------:R-:W-:Y:S02]  /*06e0*/  ISETP.GE.OR P0, PT, R10, c[0x0][0x178], P0 ;  /* 0x00005e000a007a0c */ /* 0x000fe40000706670 */
[----:B------:R-:W-:Y:S02]  /*06f0*/  ISETP.GE.OR P2, PT, R18, c[0x0][0x178], P2 ;  /* 0x00005e0012007a0c */ /* 0x000fe40001746670 */
[----:B------:R-:W-:Y:S02]  /*0700*/  SHF.R.S32.HI R2, RZ, 0x1f, R5 ;  /* 0x0000001fff027819 */ /* 0x000fe40000011405 */
[----:B------:R-:W-:Y:S02]  /*0710*/  SHF.R.S32.HI R4, RZ, 0x1f, R3 ;  /* 0x0000001fff047819 */ /* 0x000fe40000011403 */
[----:B------:R-:W-:-:S02]  /*0720*/  LEA.HI R2, R2, R5, RZ, 0x5 ;  /* 0x0000000502027211 */ /* 0x000fc400078f28ff */
[----:B------:R-:W-:Y:S02]  /*0730*/  LEA.HI R12, R4, R3, RZ, 0x2 ;  /* 0x00000003040c7211 */ /* 0x000fe400078f10ff */
[----:B------:R-:W-:Y:S01]  /*0740*/  LOP3.LUT R6, R2, 0xffffffe0, RZ, 0xc0, !PT ;  /* 0xffffffe002067812 */ /* 0x000fe200078ec0ff */
[----:B------:R-:W-:Y:S01]  /*0750*/  @!P1 IMAD R2, R7, c[0x0][0x180], RZ ;  /* 0x0000600007029a24 */ /* 0x000fe200078e02ff */
[----:B------:R-:W-:Y:S01]  /*0760*/  @!P1 SHF.R.S32.HI R7, RZ, 0x1f, R17 ;  /* 0x0000001fff079819 */ /* 0x000fe20000011411 */
[----:B------:R-:W-:Y:S02]  /*0770*/  @!P0 IMAD R3, R10, c[0x0][0x180], RZ ;  /* 0x000060000a038a24 */ /* 0x000fe400078e02ff */
[----:B------:R-:W-:Y:S02]  /*0780*/  @!P2 IMAD R4, R18, c[0x0][0x180], RZ ;  /* 0x000060001204aa24 */ /* 0x000fe400078e02ff */
[----:B------:R-:W-:Y:S01]  /*0790*/  IMAD.IADD R19, R5, 0x1, -R6 ;  /* 0x0000000105137824 */ /* 0x000fe200078e0a06 */
[--C-:B------:R-:W-:Y:S01]  /*07a0*/  @!P0 SHF.R.S32.HI R6, RZ, 0x1f, R14.reuse ;  /* 0x0000001fff068819 */ /* 0x100fe2000001140e */
[----:B------:R-:W-:-:S02]  /*07b0*/  @!P0 IMAD R10, R11, 0x28, R14 ;  /* 0x000000280b0a8824 */ /* 0x000fc400078e020e */
[----:B------:R-:W-:Y:S01]  /*07c0*/  @!P1 IMAD R5, R13, 0x28, R17 ;  /* 0x000000280d059824 */ /* 0x000fe200078e0211 */
[----:B------:R-:W-:Y:S01]  /*07d0*/  @!P1 IADD3 R17, P3, R17, R2, RZ ;  /* 0x0000000211119210 */ /* 0x000fe20007f7e0ff */
[--C-:B------:R-:W-:Y:S01]  /*07e0*/  @!P2 IMAD R11, R15, 0x28, R16.reuse ;  /* 0x000000280f0ba824 */ /* 0x100fe200078e0210 */
[----:B------:R-:W-:Y:S02]  /*07f0*/  @!P0 IADD3 R15, P4, R14, R3, RZ ;  /* 0x000000030e0f8210 */ /* 0x000fe40007f9e0ff */
[----:B------:R-:W-:Y:S01]  /*0800*/  @!P2 SHF.R.S32.HI R13, RZ, 0x1f, R16 ;  /* 0x0000001fff0da819 */ /* 0x000fe20000011410 */
[----:B------:R-:W-:Y:S01]  /*0810*/  @!P2 IMAD.SHL.U32 R11, R11, 0x2, RZ ;  /* 0x000000020b0ba824 */ /* 0x000fe200078e00ff */
[----:B------:R-:W-:Y:S02]  /*0820*/  @!P2 IADD3 R14, P5, R16, R4, RZ ;  /* 0x00000004100ea210 */ /* 0x000fe40007fbe0ff */
[----:B------:R-:W-:Y:S02]  /*0830*/  @!P1 LEA.HI.X.SX32 R18, R2, R7, 0x1, P3 ;  /* 0x0000000702129211 */ /* 0x000fe400018f0eff */
[----:B------:R-:W-:-:S02]  /*0840*/  @!P0 LEA.HI.X.SX32 R16, R3, R6, 0x1, P4 ;  /* 0x0000000603108211 */ /* 0x000fc400020f0eff */
[----:B------:R-:W-:Y:S01]  /*0850*/  @!P2 LEA.HI.X.SX32 R7, R4, R13, 0x1, P5 ;  /* 0x0000000d0407a211 */ /* 0x000fe200028f0eff */
[----:B------:R-:W-:Y:S01]  /*0860*/  @!P1 IMAD.SHL.U32 R13, R5, 0x2, RZ ;  /* 0x00000002050d9824 */ /* 0x000fe200078e00ff */
[----:B------:R-:W-:Y:S02]  /*0870*/  @!P1 LEA R2, P3, R17, c[0x0][0x160], 0x1 ;  /* 0x0000580011029a11 */ /* 0x000fe400078608ff */
[----:B------:R-:W-:Y:S02]  /*0880*/  @!P0 LEA R4, P4, R15, c[0x0][0x160], 0x1 ;  /* 0x000058000f048a11 */ /* 0x000fe400078808ff */
[----:B------:R-:W-:Y:S02]  /*0890*/  @!P2 LEA R6, P5, R14, c[0x0][0x160], 0x1 ;  /* 0x000058000e06aa11 */ /* 0x000fe400078a08ff */
[----:B------:R-:W-:Y:S02]  /*08a0*/  @!P1 LEA.HI.X R3, R17, c[0x0][0x164], R18, 0x1, P3 ;  /* 0x0000590011039a11 */ /* 0x000fe400018f0c12 */
[----:B------:R-:W-:Y:S01]  /*08b0*/  @!P0 LEA.HI.X R5, R15, c[0x0][0x164], R16, 0x1, P4 ;  /* 0x000059000f058a11 */ /* 0x000fe200020f0c10 */
[----:B------:R-:W-:Y:S01]  /*08c0*/  @!P0 IMAD.SHL.U32 R15, R10, 0x2, RZ ;  /* 0x000000020a0f8824 */ /* 0x000fe200078e00ff */
[----:B------:R-:W-:Y:S01]  /*08d0*/  @!P2 LEA.HI.X R7, R14, c[0x0][0x164], R7, 0x1, P5 ;  /* 0x000059000e07aa11 */ /* 0x000fe200028f0c07 */
[----:B------:R-:W-:Y:S01]  /*08e0*/  @!PT LDS RZ, [RZ] ;  /* 0x00000000fffff984 */ /* 0x000fe20000000800 */
[----:B------:R-:W-:Y:S01]  /*08f0*/  @!PT LDS RZ, [RZ] ;  /* 0x00000000fffff984 */ /* 0x000fe20000000800 */
[----:B------:R-:W-:Y:S01]  /*0900*/  @!PT LDS RZ, [RZ] ;  /* 0x00000000fffff984 */ /* 0x000fe20000000800 */
[----:B------:R1:W-:Y:S01]  /*0910*/  @!P1 LDGSTS.E.128 [R13+0x80], [R2.64] ;  /* 0x00080000020d9fae */ /* 0x0003e2000b921c44 */
[----:B------:R-:W-:-:S02]  /*0920*/  SHF.R.S32.HI R17, RZ, 0x2, R12 ;  /* 0x00000002ff117819 */ /* 0x000fc4000001140c */
[----:B------:R-:W-:Y:S01]  /*0930*/  ISETP.GE.AND P1, PT, R19, c[0x0][0x180], PT ;  /* 0x0000600013007a0c */ /* 0x000fe20003f26270 */
[----:B------:R1:W-:Y:S01]  /*0940*/  @!P0 LDGSTS.E.128 [R15+0x80], [R4.64] ;  /* 0x00080000040f8fae */ /* 0x0003e2000b921c44 */
[----:B------:R-:W-:Y:S01]  /*0950*/  ISETP.GE.AND P0, PT, R8, 0x180, PT ;  /* 0x000001800800780c */ /* 0x000fe20003f06270 */
[----:B------:R-:W-:Y:S01]  /*0960*/  IMAD.IADD R10, R174, 0x1, R17 ;  /* 0x00000001ae0a7824 */ /* 0x000fe200078e0211 */
[----:B------:R-:W-:Y:S01]  /*0970*/  IADD3 R8, R8, 0x80, RZ ;  /* 0x0000008008087810 */ /* 0x000fe20007ffe0ff */
[----:B------:R1:W-:Y:S03]  /*0980*/  @!P2 LDGSTS.E.128 [R11+0x80], [R6.64] ;  /* 0x00080000060bafae */ /* 0x0003e6000b921c44 */
[----:B------:R-:W-:-:S13]  /*0990*/  ISETP.GE.OR P1, PT, R10, c[0x0][0x178], P1 ;  /* 0x00005e000a007a0c */ /* 0x000fda0000f26670 */
[----:B------:R-:W-:Y:S05]  /*09a0*/  @P1 BRA `(.L_x_11) ;  /* 0x0000009000001947 */ /* 0x000fea0003800000 */
[----:B-1----:R-:W-:Y:S01]  /*09b0*/  IMAD R2, R10, c[0x0][0x180], RZ ;  /* 0x000060000a027a24 */ /* 0x002fe200078e02ff */
[--C-:B------:R-:W-:Y:S01]  /*09c0*/  SHF.R.S32.HI R3, RZ, 0x1f, R19.reuse ;  /* 0x0000001fff037819 */ /* 0x100fe20000011413 */
[----:B------:R-:W-:-:S03]  /*09d0*/  IMAD R4, R17, 0x28, R19 ;  /* 0x0000002811047824 */ /* 0x000fc600078e0213 */
[----:B------:R-:W-:-:S04]  /*09e0*/  IADD3 R5, P1, R19, R2, RZ ;  /* 0x0000000213057210 */ /* 0x000fc80007f3e0ff */
[----:B------:R-:W-:Y:S02]  /*09f0*/  LEA.HI.X.SX32 R6, R2, R3, 0x1, P1 ;  /* 0x0000000302067211 */ /* 0x000fe400008f0eff */
[----:B------:R-:W-:-:S04]  /*0a00*/  LEA R2, P1, R5, c[0x0][0x160], 0x1 ;  /* 0x0000580005027a11 */ /* 0x000fc800078208ff */
[----:B------:R-:W-:Y:S01]  /*0a10*/  LEA.HI.X R3, R5, c[0x0][0x164], R6, 0x1, P1 ;  /* 0x0000590005037a11 */ /* 0x000fe200008f0c06 */
[----:B------:R-:W-:-:S05]  /*0a20*/  IMAD.SHL.U32 R5, R4, 0x2, RZ ;  /* 0x0000000204057824 */ /* 0x000fca00078e00ff */
[----:B------:R1:W-:Y:S03]  /*0a30*/  LDGSTS.E.128 [R5+0x80], [R2.64] ;  /* 0x0008000002057fae */ /* 0x0003e6000b921c44 */
.L_x_11:
[----:B-1----:R-:W-:Y:S05]  /*0a40*/  BSYNC B2 ;  /* 0x0000000000027941 */ /* 0x002fea0003800000 */
.L_x_10:
[----:B------:R-:W-:Y:S05]  /*0a50*/  @!P0 BRA `(.L_x_12) ;  /* 0xfffffa4000008947 */ /* 0x000fea000383ffff */
.L_x_9:
[----:B------:R-:W-:Y:S05]  /*0a60*/  BSYNC B1 ;  /* 0x0000000000017941 */ /* 0x000fea0003800000 */
.L_x_8:
[C---:B-1----:R-:W-:Y:S01]  /*0a70*/  IMNMX R3, R0.reuse, 0x1e0, !PT ;  /* 0x000001e000037817 */ /* 0x042fe20007800200 */
[----:B------:R-:W-:Y:S01]  /*0a80*/  BSSY B1, `(.L_x_13) ;  /* 0x0000026000017945 */ /* 0x000fe20003800000 */
[----:B------:R-:W-:Y:S02]  /*0a90*/  IMAD.MOV.U32 R8, RZ, RZ, R0 ;  /* 0x000000ffff087224 */ /* 0x000fe400078e0000 */
[----:B------:R-:W-:-:S04]  /*0aa0*/  IADD3 R4, -R0, 0x1f, R3 ;  /* 0x0000001f00047810 */ /* 0x000fc80007ffe103 */
[----:B------:R-:W-:-:S04]  /*0ab0*/  LEA.HI R2, R4, 0x1, RZ, 0x1b ;  /* 0x0000000104027811 */ /* 0x000fc800078fd8ff */
[----:B------:R-:W-:-:S13]  /*0ac0*/  LOP3.LUT P0, R2, R2, 0x3, RZ, 0xc0, !PT ;  /* 0x0000000302027812 */ /* 0x000fda000780c0ff */
[----:B------:R-:W-:Y:S05]  /*0ad0*/  @!P0 BRA `(.L_x_14) ;  /* 0x0000020000008947 */ /* 0x000fea0003800000 */
[----:B------:R-:W-:Y:S02]  /*0ae0*/  IMAD.MOV.U32 R5, RZ, RZ, R2 ;  /* 0x000000ffff057224 */ /* 0x000fe400078e0002 */
[----:B------:R-:W-:-:S04]  /*0af0*/  IMAD.MOV.U32 R8, RZ, RZ, R0 ;  /* 0x000000ffff087224 */ /* 0x000fc800078e0000 */
.L_x_17:
        /* <DEDUP_REMOVED lines=10> */
[----:B------:R-:W-:-:S04]  /*0ba0*/  IMAD.IADD R11, R2, 0x1, -R3 ;  /* 0x00000001020b7824 */ /* 0x000fc800078e0a03 */
[----:B------:R-:W-:-:S05]  /*0bb0*/  IMAD.IADD R13, R172, 0x1, R11 ;  /* 0x00000001ac0d7824 */ /* 0x000fca00078e020b */
[----:B------:R-:W-:-:S04]  /*0bc0*/  ISETP.GE.AND P0, PT, R13, c[0x0][0x17c], PT ;  /* 0x00005f000d007a0c */ /* 0x000fc80003f06270 */
[----:B------:R-:W-:-:S13]  /*0bd0*/  ISETP.GE.OR P0, PT, R6, c[0x0][0x180], P0 ;  /* 0x0000600006007a0c */ /* 0x000fda0000706670 */
[----:B------:R-:W-:Y:S05]  /*0be0*/  @P0 BRA `(.L_x_16) ;  /* 0x000000c000000947 */ /* 0x000fea0003800000 */
[C---:B------:R-:W-:Y:S01]  /*0bf0*/  IMAD R2, R6.reuse, c[0x0][0x17c], RZ ;  /* 0x00005f0006027a24 */ /* 0x040fe200078e02ff */
[----:B------:R-:W-:Y:S01]  /*0c00*/  SHF.R.S32.HI R3, RZ, 0x1f, R13 ;  /* 0x0000001fff037819 */ /* 0x000fe2000001140d */
[----:B------:R-:W-:-:S03]  /*0c10*/  IMAD R6, R6, 0x88, R11 ;  /* 0x0000008806067824 */ /* 0x000fc600078e020b */
[----:B------:R-:W-:-:S04]  /*0c20*/  IADD3 R7, P0, R13, R2, RZ ;  /* 0x000000020d077210 */ /* 0x000fc80007f1e0ff */
[----:B------:R-:W-:Y:S02]  /*0c30*/  LEA.HI.X.SX32 R10, R2, R3, 0x1, P0 ;  /* 0x00000003020a7211 */ /* 0x000fe400000f0eff */
[----:B------:R-:W-:-:S04]  /*0c40*/  LEA R2, P0, R7, c[0x0][0x168], 0x1 ;  /* 0x00005a0007027a11 */ /* 0x000fc800078008ff */
[----:B------:R-:W-:Y:S01]  /*0c50*/  LEA.HI.X R3, R7, c[0x0][0x16c], R10, 0x1, P0 ;  /* 0x00005b0007037a11 */ /* 0x000fe200000f0c0a */
[----:B------:R-:W-:-:S05]  /*0c60*/  IMAD.SHL.U32 R7, R6, 0x2, RZ ;  /* 0x0000000206077824 */ /* 0x000fca00078e00ff */
[----:B------:R-:W-:Y:S01]  /*0c70*/  @!PT LDS RZ, [RZ] ;  /* 0x00000000fffff984 */ /* 0x000fe20000000800 */
[----:B------:R-:W-:Y:S01]  /*0c80*/  @!PT LDS RZ, [RZ] ;  /* 0x00000000fffff984 */ /* 0x000fe20000000800 */
[----:B------:R-:W-:Y:S01]  /*0c90*/  @!PT LDS RZ, [RZ] ;  /* 0x00000000fffff984 */ /* 0x000fe20000000800 */
[----:B------:R1:W-:Y:S03]  /*0ca0*/  LDGSTS.E.128 [R7+0x5080], [R2.64] ;  /* 0x0508000002077fae */ /* 0x0003e6000b921c44 */
.L_x_16:
[----:B------:R-:W-:Y:S05]  /*0cb0*/  BSYNC B2 ;  /* 0x0000000000027941 */ /* 0x000fea0003800000 */
.L_x_15:
[----:B------:R-:W-:Y:S01]  /*0cc0*/  IADD3 R8, R8, 0x20, RZ ;  /* 0x0000002008087810 */ /* 0x000fe20007ffe0ff */
[----:B------:R-:W-:Y:S05]  /*0cd0*/  @P1 BRA `(.L_x_17) ;  /* 0xfffffe2000001947 */ /* 0x000fea000383ffff */
.L_x_14:
[----:B------:R-:W-:Y:S05]  /*0ce0*/  BSYNC B1 ;  /* 0x0000000000017941 */ /* 0x000fea0003800000 */
.L_x_13:
[----:B------:R-:W-:Y:S01]  /*0cf0*/  ISETP.GE.U32.AND P0, PT, R4, 0x60, PT ;  /* 0x000000600400780c */ /* 0x000fe20003f06070 */
[----:B------:R-:W-:-:S12]  /*0d00*/  BSSY B1, `(.L_x_18) ;  /* 0x000005e000017945 */ /* 0x000fd80003800000 */
[----:B------:R-:W-:Y:S05]  /*0d10*/  @!P0 BRA `(.L_x_19) ;  /* 0x000005c000008947 */ /* 0x000fea0003800000 */
.L_x_22:
        /* <DEDUP_REMOVED lines=9> */
[----:B------:R-:W-:-:S02]  /*0db0*/  SHF.R.S32.HI R10, RZ, 0x1f, R7 ;  /* 0x0000001fff0a7819 */ /* 0x000fc40000011407 */
[----:B------:R-:W-:Y:S02]  /*0dc0*/  LEA.HI R3, R3, R2, RZ, 0x7 ;  /* 0x0000000203037211 */ /* 0x000fe400078f38ff */
[----:B------:R-:W-:Y:S02]  /*0dd0*/  LEA.HI R10, R10, R7, RZ, 0x4 ;  /* 0x000000070a0a7211 */ /* 0x000fe400078f20ff */
[----:B------:R-:W-:Y:S02]  /*0de0*/  SHF.R.S32.HI R7, RZ, 0x1f, R4 ;  /* 0x0000001fff077819 */ /* 0x000fe40000011404 */
[----:B------:R-:W-:Y:S02]  /*0df0*/  LOP3.LUT R3, R3, 0xffffff80, RZ, 0xc0, !PT ;  /* 0xffffff8003037812 */ /* 0x000fe400078ec0ff */
[----:B------:R-:W-:Y:S02]  /*0e00*/  SHF.R.S32.HI R12, RZ, 0x1f, R11 ;  /* 0x0000001fff0c7819 */ /* 0x000fe4000001140b */
[----:B------:R-:W-:Y:S01]  /*0e10*/  LEA.HI R7, R7, R4, RZ, 0x7 ;  /* 0x0000000407077211 */ /* 0x000fe200078f38ff */
[----:B------:R-:W-:Y:S01]  /*0e20*/  IMAD.IADD R15, R2, 0x1, -R3 ;  /* 0x00000001020f7824 */ /* 0x000fe200078e0a03 */
[----:B------:R-:W-:-:S02]  /*0e30*/  LEA.HI R12, R12, R11, RZ, 0x7 ;  /* 0x0000000b0c0c7211 */ /* 0x000fc400078f38ff */
[----:B------:R-:W-:Y:S01]  /*0e40*/  SHF.R.S32.HI R5, RZ, 0x1f, R8 ;  /* 0x0000001fff057819 */ /* 0x000fe20000011408 */
[----:B------:R-:W-:Y:S01]  /*0e50*/  IMAD.IADD R13, R172, 0x1, R15 ;  /* 0x00000001ac0d7824 */ /* 0x000fe200078e020f */
[----:B------:R-:W-:Y:S02]  /*0e60*/  LOP3.LUT R7, R7, 0xffffff80, RZ, 0xc0, !PT ;  /* 0xffffff8007077812 */ /* 0x000fe400078ec0ff */
[----:B------:R-:W-:Y:S02]  /*0e70*/  LOP3.LUT R12, R12, 0xffffff80, RZ, 0xc0, !PT ;  /* 0xffffff800c0c7812 */ /* 0x000fe400078ec0ff */
[----:B------:R-:W-:Y:S01]  /*0e80*/  LEA.HI R5, R5, R8, RZ, 0x4 ;  /* 0x0000000805057211 */ /* 0x000fe200078f20ff */
[----:B------:R-:W-:Y:S01]  /*0e90*/  IMAD.IADD R18, R4, 0x1, -R7 ;  /* 0x0000000104127824 */ /* 0x000fe200078e0a07 */
[----:B------:R-:W-:Y:S01]  /*0ea0*/  ISETP.GE.AND P1, PT, R13, c[0x0][0x17c], PT ;  /* 0x00005f000d007a0c */ /* 0x000fe20003f26270 */
[----:B------:R-:W-:Y:S01]  /*0eb0*/  IMAD.IADD R21, R11, 0x1, -R12 ;  /* 0x000000010b157824 */ /* 0x000fe200078e0a0c */
[----:B------:R-:W-:Y:S01]  /*0ec0*/  SHF.R.S32.HI R14, RZ, 0x4, R5 ;  /* 0x00000004ff0e7819 */ /* 0x000fe20000011405 */
[----:B------:R-:W-:Y:S01]  /*0ed0*/  IMAD.IADD R19, R172, 0x1, R18 ;  /* 0x00000001ac137824 */ /* 0x000fe200078e0212 */
[----:B------:R-:W-:Y:S01]  /*0ee0*/  IADD3 R3, R8, 0x60, RZ ;  /* 0x0000006008037810 */ /* 0x000fe20007ffe0ff */
[----:B------:R-:W-:Y:S01]  /*0ef0*/  IMAD.IADD R23, R172, 0x1, R21 ;  /* 0x00000001ac177824 */ /* 0x000fe200078e0215 */
[----:B------:R-:W-:-:S02]  /*0f00*/  ISETP.GE.OR P1, PT, R14, c[0x0][0x180], P1 ;  /* 0x000060000e007a0c */ /* 0x000fc40000f26670 */
[----:B------:R-:W-:Y:S01]  /*0f10*/  SHF.R.S32.HI R17, RZ, 0x4, R6 ;  /* 0x00000004ff117819 */ /* 0x000fe20000011406 */
[----:B------:R-:W-:Y:S01]  /*0f20*/  IMAD.SHL.U32 R5, R3, 0x8, RZ ;  /* 0x0000000803057824 */ /* 0x000fe200078e00ff */
[----:B------:R-:W-:Y:S02]  /*0f30*/  ISETP.GE.AND P0, PT, R19, c[0x0][0x17c], PT ;  /* 0x00005f0013007a0c */ /* 0x000fe40003f06270 */
[----:B------:R-:W-:Y:S02]  /*0f40*/  SHF.R.S32.HI R20, RZ, 0x4, R10 ;  /* 0x00000004ff147819 */ /* 0x000fe4000001140a */
[----:B------:R-:W-:Y:S02]  /*0f50*/  ISETP.GE.AND P2, PT, R23, c[0x0][0x17c], PT ;  /* 0x00005f0017007a0c */ /* 0x000fe40003f46270 */
[----:B------:R-:W-:Y:S02]  /*0f60*/  ISETP.GE.OR P0, PT, R17, c[0x0][0x180], P0 ;  /* 0x0000600011007a0c */ /* 0x000fe40000706670 */
[----:B------:R-:W-:-:S02]  /*0f70*/  SHF.R.S32.HI R2, RZ, 0x1f, R5 ;  /* 0x0000001fff027819 */ /* 0x000fc40000011405 */
[----:B------:R-:W-:Y:S02]  /*0f80*/  ISETP.GE.OR P2, PT, R20, c[0x0][0x180], P2 ;  /* 0x0000600014007a0c */ /* 0x000fe40001746670 */
[----:B------:R-:W-:Y:S01]  /*0f90*/  LEA.HI R6, R2, R5, RZ, 0x7 ;  /* 0x0000000502067211 */ /* 0x000fe200078f38ff */
[----:B------:R-:W-:Y:S01]  /*0fa0*/  @!P1 IMAD R2, R14, c[0x0][0x17c], RZ ;  /* 0x00005f000e029a24 */ /* 0x000fe200078e02ff */
[----:B------:R-:W-:Y:S02]  /*0fb0*/  SHF.R.S32.HI R4, RZ, 0x1f, R3 ;  /* 0x0000001fff047819 */ /* 0x000fe40000011403 */
[----:B------:R-:W-:Y:S02]  /*0fc0*/  LOP3.LUT R6, R6, 0xffffff80, RZ, 0xc0, !PT ;  /* 0xffffff8006067812 */ /* 0x000fe400078ec0ff */
[----:B------:R-:W-:Y:S01]  /*0fd0*/  @!P1 SHF.R.S32.HI R7, RZ, 0x1f, R13 ;  /* 0x0000001fff079819 */ /* 0x000fe2000001140d */
[----:B------:R-:W-:Y:S01]  /*0fe0*/  @!P0 IMAD R10, R17, 0x88, R18 ;  /* 0x00000088110a8824 */ /* 0x000fe200078e0212 */
[----:B------:R-:W-:Y:S01]  /*0ff0*/  @!P1 IADD3 R13, P3, R13, R2, RZ ;  /* 0x000000020d0d9210 */ /* 0x000fe20007f7e0ff */
[----:B------:R-:W-:Y:S01]  /*1000*/  IMAD.IADD R25, R5, 0x1, -R6 ;  /* 0x0000000105197824 */ /* 0x000fe200078e0a06 */
[----:B------:R-:W-:Y:S01]  /*1010*/  LEA.HI R12, R4, R3, RZ, 0x4 ;  /* 0x00000003040c7211 */ /* 0x000fe200078f20ff */
[----:B------:R-:W-:Y:S01]  /*1020*/  @!P0 IMAD R4, R17, c[0x0][0x17c], RZ ;  /* 0x00005f0011048a24 */ /* 0x000fe200078e02ff */
[----:B------:R-:W-:Y:S01]  /*1030*/  @!P1 LEA.HI.X.SX32 R16, R2, R7, 0x1, P3 ;  /* 0x0000000702109211 */ /* 0x000fe200018f0eff */
[----:B------:R-:W-:Y:S01]  /*1040*/  @!P2 IMAD R6, R20, c[0x0][0x17c], RZ ;  /* 0x00005f001406aa24 */ /* 0x000fe200078e02ff */
[----:B------:R-:W-:Y:S01]  /*1050*/  @!P1 LEA R2, P3, R13, c[0x0][0x168], 0x1 ;  /* 0x00005a000d029a11 */ /* 0x000fe200078608ff */
[----:B------:R-:W-:Y:S01]  /*1060*/  @!P1 IMAD R5, R14, 0x88, R15 ;  /* 0x000000880e059824 */ /* 0x000fe200078e020f */
[----:B------:R-:W-:Y:S01]  /*1070*/  @!P0 SHF.R.S32.HI R7, RZ, 0x1f, R19 ;  /* 0x0000001fff078819 */ /* 0x000fe20000011413 */
[----:B------:R-:W-:Y:S01]  /*1080*/  IMAD.IADD R17, R172, 0x1, R25 ;  /* 0x00000001ac117824 */ /* 0x000fe200078e0219 */
[----:B------:R-:W-:-:S02]  /*1090*/  @!P0 IADD3 R15, P4, R19, R4, RZ ;  /* 0x00000004130f8210 */ /* 0x000fc40007f9e0ff */
[----:B------:R-:W-:Y:S02]  /*10a0*/  @!P2 SHF.R.S32.HI R11, RZ, 0x1f, R23 ;  /* 0x0000001fff0ba819 */ /* 0x000fe40000011417 */
[----:B------:R-:W-:Y:S02]  /*10b0*/  @!P2 IADD3 R14, P5, R23, R6, RZ ;  /* 0x00000006170ea210 */ /* 0x000fe40007fbe0ff */
[----:B------:R-:W-:Y:S01]  /*10c0*/  @!P1 LEA.HI.X R3, R13, c[0x0][0x16c], R16, 0x1, P3 ;  /* 0x00005b000d039a11 */ /* 0x000fe200018f0c10 */
[----:B------:R-:W-:Y:S01]  /*10d0*/  @!P1 IMAD.SHL.U32 R13, R5, 0x2, RZ ;  /* 0x00000002050d9824 */ /* 0x000fe200078e00ff */
[----:B------:R-:W-:Y:S02]  /*10e0*/  @!P0 LEA.HI.X.SX32 R16, R4, R7, 0x1, P4 ;  /* 0x0000000704108211 */ /* 0x000fe400020f0eff */
[C---:B------:R-:W-:Y:S02]  /*10f0*/  @!P0 LEA R4, P3, R15.reuse, c[0x0][0x168], 0x1 ;  /* 0x00005a000f048a11 */ /* 0x040fe400078608ff */
[----:B------:R-:W-:Y:S01]  /*1100*/  @!P2 LEA.HI.X.SX32 R7, R6, R11, 0x1, P5 ;  /* 0x0000000b0607a211 */ /* 0x000fe200028f0eff */
[----:B------:R-:W-:Y:S01]  /*1110*/  @!P2 IMAD R11, R20, 0x88, R21 ;  /* 0x00000088140ba824 */ /* 0x000fe200078e0215 */
[----:B------:R-:W-:Y:S01]  /*1120*/  @!P2 LEA R6, P4, R14, c[0x0][0x168], 0x1 ;  /* 0x00005a000e06aa11 */ /* 0x000fe200078808ff */
[----:B------:R-:W-:Y:S01]  /*1130*/  @!PT LDS RZ, [RZ] ;  /* 0x00000000fffff984 */ /* 0x000fe20000000800 */
[----:B------:R-:W-:Y:S01]  /*1140*/  @!PT LDS RZ, [RZ] ;  /* 0x00000000fffff984 */ /* 0x000fe20000000800 */
[----:B------:R-:W-:Y:S01]  /*1150*/  @!PT LDS RZ, [RZ] ;  /* 0x00000000fffff984 */ /* 0x000fe20000000800 */
[----:B------:R1:W-:Y:S01]  /*1160*/  @!P1 LDGSTS.E.128 [R13+0x5080], [R2.64] ;  /* 0x05080000020d9fae */ /* 0x0003e2000b921c44 */
[----:B------:R-:W-:Y:S01]  /*1170*/  @!P0 LEA.HI.X R5, R15, c[0x0][0x16c], R16, 0x1, P3 ;  /* 0x00005b000f058a11 */ /* 0x000fe200018f0c10 */
[----:B------:R-:W-:Y:S01]  /*1180*/  @!P0 IMAD.SHL.U32 R15, R10, 0x2, RZ ;  /* 0x000000020a0f8824 */ /* 0x000fe200078e00ff */
[----:B------:R-:W-:Y:S01]  /*1190*/  @!P2 LEA.HI.X R7, R14, c[0x0][0x16c], R7, 0x1, P4 ;  /* 0x00005b000e07aa11 */ /* 0x000fe200020f0c07 */
[----:B------:R-:W-:Y:S01]  /*11a0*/  @!P2 IMAD.SHL.U32 R11, R11, 0x2, RZ ;  /* 0x000000020b0ba824 */ /* 0x000fe200078e00ff */
[----:B------:R-:W-:-:S02]  /*11b0*/  SHF.R.S32.HI R12, RZ, 0x4, R12 ;  /* 0x00000004ff0c7819 */ /* 0x000fc4000001140c */
[----:B------:R1:W-:Y:S01]  /*11c0*/  @!P0 LDGSTS.E.128 [R15+0x5080], [R4.64] ;  /* 0x05080000040f8fae */ /* 0x0003e2000b921c44 */
[----:B------:R-:W-:Y:S02]  /*11d0*/  ISETP.GE.AND P1, PT, R17, c[0x0][0x17c], PT ;  /* 0x00005f0011007a0c */ /* 0x000fe40003f26270 */
[----:B------:R-:W-:Y:S01]  /*11e0*/  ISETP.GE.AND P0, PT, R8, 0x180, PT ;  /* 0x000001800800780c */ /* 0x000fe20003f06270 */
[----:B------:R1:W-:Y:S01]  /*11f0*/  @!P2 LDGSTS.E.128 [R11+0x5080], [R6.64] ;  /* 0x05080000060bafae */ /* 0x0003e2000b921c44 */
[----:B------:R-:W-:Y:S02]  /*1200*/  ISETP.GE.OR P1, PT, R12, c[0x0][0x180], P1 ;  /* 0x000060000c007a0c */ /* 0x000fe40000f26670 */
[----:B------:R-:W-:-:S11]  /*1210*/  IADD3 R8, R8, 0x80, RZ ;  /* 0x0000008008087810 */ /* 0x000fd60007ffe0ff */
[----:B------:R-:W-:Y:S05]  /*1220*/  @P1 BRA `(.L_x_21) ;  /* 0x0000009000001947 */ /* 0x000fea0003800000 */
[C---:B-1----:R-:W-:Y:S01]  /*1230*/  IMAD R2, R12.reuse, c[0x0][0x17c], RZ ;  /* 0x00005f000c027a24 */ /* 0x042fe200078e02ff */
[----:B------:R-:W-:Y:S01]  /*1240*/  SHF.R.S32.HI R3, RZ, 0x1f, R17 ;  /* 0x0000001fff037819 */ /* 0x000fe20000011411 */
[----:B------:R-:W-:-:S03]  /*1250*/  IMAD R4, R12, 0x88, R25 ;  /* 0x000000880c047824 */ /* 0x000fc600078e0219 */
[----:B------:R-:W-:-:S04]  /*1260*/  IADD3 R5, P1, R17, R2, RZ ;  /* 0x0000000211057210 */ /* 0x000fc80007f3e0ff */
[----:B------:R-:W-:Y:S02]  /*1270*/  LEA.HI.X.SX32 R6, R2, R3, 0x1, P1 ;  /* 0x0000000302067211 */ /* 0x000fe400008f0eff */
[----:B------:R-:W-:-:S04]  /*1280*/  LEA R2, P1, R5, c[0x0][0x168], 0x1 ;  /* 0x00005a0005027a11 */ /* 0x000fc800078208ff */
[----:B------:R-:W-:Y:S01]  /*1290*/  LEA.HI.X R3, R5, c[0x0][0x16c], R6, 0x1, P1 ;  /* 0x00005b0005037a11 */ /* 0x000fe200008f0c06 */
[----:B------:R-:W-:-:S05]  /*12a0*/  IMAD.SHL.U32 R5, R4, 0x2, RZ ;  /* 0x0000000204057824 */ /* 0x000fca00078e00ff */
[----:B------:R1:W-:Y:S03]  /*12b0*/  LDGSTS.E.128 [R5+0x5080], [R2.64] ;  /* 0x0508000002057fae */ /* 0x0003e6000b921c44 */
.L_x_21:
[----:B-1----:R-:W-:Y:S05]  /*12c0*/  BSYNC B2 ;  /* 0x0000000000027941 */ /* 0x002fea0003800000 */
.L_x_20:
[----:B------:R-:W-:Y:S05]  /*12d0*/  @!P0 BRA `(.L_x_22) ;  /* 0xfffffa4000008947 */ /* 0x000fea000383ffff */
.L_x_19:
[----:B------:R-:W-:Y:S05]  /*12e0*/  BSYNC B1 ;  /* 0x0000000000017941 */ /* 0x000fea0003800000 */
.L_x_18:
[----:B------:R-:W0:Y:S02]  /*12f0*/  LDGDEPBAR ;  /* 0x00000000000079af */ /* 0x000e240000000000 */
.L_x_2:
[----:B------:R-:W-:-:S04]  /*1300*/  DEPBAR.LE SB0, 0x0 ;  /* 0x000080000000791a */ /* 0x000fc80000000000 */
.L_x_1:
[----:B------:R-:W-:Y:S05]  /*1310*/  BSYNC B0 ;  /* 0x0000000000007941 */ /* 0x000fea0003800000 */
.L_x_0:
[----:B-1----:R-:W-:Y:S01]  /*1320*/  IMAD.MOV.U32 R2, RZ, RZ, c[0x0][0x180] ;  /* 0x00006000ff027624 */ /* 0x002fe200078e00ff */
[----:B------:R-:W-:Y:S01]  /*1330*/  BAR.SYNC.DEFER_BLOCKING 0x0 ;  /* 0x0000000000007b1d */ /* 0x000fe20000010000 */
[----:B------:R-:W-:Y:S01]  /*1340*/  IMAD.MOV.U32 R26, RZ, RZ, RZ ;  /* 0x000000ffff1a7224 */ /* 0x000fe200078e00ff */
[----:B------:R-:W-:Y:S01]  /*1350*/  CS2R R28, SRZ ;  /* 0x00000000001c7805 */ /* 0x000fe2000001ff00 */
[----:B------:R-:W-:Y:S01]  /*1360*/  IMAD.MOV.U32 R30, RZ, RZ, RZ ;  /* 0x000000ffff1e7224 */ /* 0x000fe200078e00ff */
[----:B------:R-:W-:Y:S01]  /*1370*/  ISETP.GE.AND P0, PT, R2, 0x1, PT ;  /* 0x000000010200780c */ /* 0x000fe20003f06270 */
[----:B------:R-:W-:Y:S01]  /*1380*/  CS2R R68, SRZ ;  /* 0x0000000000447805 */ /* 0x000fe2000001ff00 */
[----:B------:R-:W-:Y:S01]  /*1390*/  IMAD.MOV.U32 R80, RZ, RZ, RZ ;  /* 0x000000ffff507224 */ /* 0x000fe200078e00ff */
        /* <DEDUP_REMOVED lines=27> */
[----:B------:R-:W-:Y:S05]  /*1550*/  @!P0 BRA `(.L_x_23) ;  /* 0x0000257000008947 */ /* 0x000fea0003800000 */
[----:B------:R-:W-:Y:S01]  /*1560*/  IADD3 R2, R2, 0x1f, RZ ;  /* 0x0000001f02027810 */ /* 0x000fe20007ffe0ff */
[C---:B------:R-:W-:Y:S01]  /*1570*/  IMAD.SHL.U32 R3, R0.reuse, 0x8, RZ ;  /* 0x0000000800037824 */ /* 0x040fe200078e00ff */
[C---:B------:R-:W-:Y:S01]  /*1580*/  IADD3 R4, R0.reuse, 0x20, RZ ;  /* 0x0000002000047810 */ /* 0x040fe20007ffe0ff */
[----:B------:R-:W-:Y:S01]  /*1590*/  IMAD.MOV.U32 R26, RZ, RZ, RZ ;  /* 0x000000ffff1a7224 */ /* 0x000fe200078e00ff */
[----:B------:R-:W-:Y:S01]  /*15a0*/  SHF.R.S32.HI R11, RZ, 0x1f, R2 ;  /* 0x0000001fff0b7819 */ /* 0x000fe20000011402 */
[----:B------:R-:W-:Y:S01]  /*15b0*/  CS2R R28, SRZ ;  /* 0x00000000001c7805 */ /* 0x000fe2000001ff00 */
[----:B------:R-:W-:Y:S01]  /*15c0*/  IADD3 R7, R0, 0x40, RZ ;  /* 0x0000004000077810 */ /* 0x000fe20007ffe0ff */
[----:B------:R-:W-:Y:S01]  /*15d0*/  IMAD.SHL.U32 R6, R4, 0x8, RZ ;  /* 0x0000000804067824 */ /* 0x000fe200078e00ff */
[----:B------:R-:W-:Y:S01]  /*15e0*/  SHF.R.S32.HI R5, RZ, 0x1f, R4 ;  /* 0x0000001fff057819 */ /* 0x000fe20000011404 */
[----:B------:R-:W-:Y:S01]  /*15f0*/  IMAD.MOV.U32 R30, RZ, RZ, RZ ;  /* 0x000000ffff1e7224 */ /* 0x000fe200078e00ff */
[----:B------:R-:W-:Y:S01]  /*1600*/  LEA.HI R20, R11, R2, RZ, 0x5 ;  /* 0x000000020b147211 */ /* 0x000fe200078f28ff */
[----:B------:R-:W-:Y:S01]  /*1610*/  CS2R R68, SRZ ;  /* 0x0000000000447805 */ /* 0x000fe2000001ff00 */
[----:B------:R-:W-:Y:S01]  /*1620*/  SHF.R.S32.HI R2, RZ, 0x1f, R3 ;  /* 0x0000001fff027819 */ /* 0x000fe20000011403 */
[----:B------:R-:W-:Y:S01]  /*1630*/  IMAD.MOV.U32 R80, RZ, RZ, RZ ;  /* 0x000000ffff507224 */ /* 0x000fe200078e00ff */
[----:B------:R-:W-:Y:S01]  /*1640*/  SHF.R.S32.HI R8, RZ, 0x1f, R7 ;  /* 0x0000001fff087819 */ /* 0x000fe20000011407 */
[----:B------:R-:W-:Y:S01]  /*1650*/  CS2R R164, SRZ ;  /* 0x0000000000a47805 */ /* 0x000fe2000001ff00 */
[CC--:B------:R-:W-:Y:S01]  /*1660*/  LEA.HI R15, R5.reuse, R4.reuse, RZ, 0x2 ;  /* 0x00000004050f7211 */ /* 0x0c0fe200078f10ff */
[----:B------:R-:W-:Y:S01]  /*1670*/  IMAD.MOV.U32 R162, RZ, RZ, RZ ;  /* 0x000000ffffa27224 */ /* 0x000fe200078e00ff */
[----:B------:R-:W-:Y:S01]  /*1680*/  LEA.HI R14, R5, R4, RZ, 0x4 ;  /* 0x00000004050e7211 */ /* 0x000fe200078f20ff */
        /* <DEDUP_REMOVED lines=8> */
[----:B------:R-:W-:Y:S01]  /*1710*/  IMAD.SHL.U32 R8, R7, 0x8, RZ ;  /* 0x0000000807087824 */ /* 0x000fe200078e00ff */
[----:B------:R-:W-:Y:S01]  /*1720*/  LOP3.LUT R2, R4, 0xffffffe0, RZ, 0xc0, !PT ;  /* 0xffffffe004027812 */ /* 0x000fe200078ec0ff */
[----:B------:R-:W-:Y:S01]  /*1730*/  CS2R R128, SRZ ;  /* 0x0000000000807805 */ /* 0x000fe2000001ff00 */
[----:B------:R-:W-:Y:S01]  /*1740*/  LOP3.LUT R4, R5, 0xffffff80, RZ, 0xc0, !PT ;  /* 0xffffff8005047812 */ /* 0x000fe200078ec0ff */
[----:B------:R-:W-:Y:S01]  /*1750*/  IMAD.MOV.U32 R126, RZ, RZ, RZ ;  /* 0x000000ffff7e7224 */ /* 0x000fe200078e00ff */
[----:B------:R-:W-:Y:S01]  /*1760*/  SHF.R.S32.HI R5, RZ, 0x1f, R6 ;  /* 0x0000001fff057819 */ /* 0x000fe20000011406 */
[C---:B------:R-:W-:Y:S01]  /*1770*/  IMAD.IADD R2, R3.reuse, 0x1, -R2 ;  /* 0x0000000103027824 */ /* 0x040fe200078e0a02 */
[----:B------:R-:W-:Y:S01]  /*1780*/  SHF.R.S32.HI R11, RZ, 0x1f, R8 ;  /* 0x0000001fff0b7819 */ /* 0x000fe20000011408 */
[----:B------:R-:W-:Y:S01]  /*1790*/  IMAD.IADD R3, R3, 0x1, -R4 ;  /* 0x0000000103037824 */ /* 0x000fe200078e0a04 */
[CC--:B------:R-:W-:Y:S01]  /*17a0*/  LEA.HI R4, R5.reuse, R6.reuse, RZ, 0x5 ;  /* 0x0000000605047211 */ /* 0x0c0fe200078f28ff */
[----:B------:R-:W-:Y:S01]  /*17b0*/  CS2R R124, SRZ ;  /* 0x00000000007c7805 */ /* 0x000fe2000001ff00 */
[----:B------:R-:W-:Y:S01]  /*17c0*/  LEA.HI R7, R5, R6, RZ, 0x7 ;  /* 0x0000000605077211 */ /* 0x000fe200078f38ff */
[----:B------:R-:W-:Y:S01]  /*17d0*/  IMAD.MOV.U32 R122, RZ, RZ, RZ ;  /* 0x000000ffff7a7224 */ /* 0x000fe200078e00ff */
[CC--:B------:R-:W-:Y:S01]  /*17e0*/  LEA.HI R10, R11.reuse, R8.reuse, RZ, 0x5 ;  /* 0x000000080b0a7211 */ /* 0x0c0fe200078f28ff */
[----:B------:R-:W-:Y:S01]  /*17f0*/  CS2R R120, SRZ ;  /* 0x0000000000787805 */ /* 0x000fe2000001ff00 */
[----:B------:R-:W-:Y:S01]  /*1800*/  LEA.HI R12, R11, R8, RZ, 0x7 ;  /* 0x000000080b0c7211 */ /* 0x000fe200078f38ff */
[----:B------:R-:W-:Y:S01]  /*1810*/  IMAD.MOV.U32 R110, RZ, RZ, RZ ;  /* 0x000000ffff6e7224 */ /* 0x000fe200078e00ff */
[----:B------:R-:W-:Y:S01]  /*1820*/  LOP3.LUT R5, R4, 0xffffffe0, RZ, 0xc0, !PT ;  /* 0xffffffe004057812 */ /* 0x000fe200078ec0ff */
[----:B------:R-:W-:Y:S01]  /*1830*/  CS2R R108, SRZ ;  /* 0x00000000006c7805 */ /* 0x000fe2000001ff00 */
[----:B------:R-:W-:Y:S01]  /*1840*/  LOP3.LUT R7, R7, 0xffffff80, RZ, 0xc0, !PT ;  /* 0xffffff8007077812 */ /* 0x000fe200078ec0ff */
[----:B------:R-:W-:Y:S01]  /*1850*/  IMAD.MOV.U32 R106, RZ, RZ, RZ ;  /* 0x000000ffff6a7224 */ /* 0x000fe200078e00ff */
[----:B------:R-:W-:Y:S01]  /*1860*/  LOP3.LUT R11, R10, 0xffffffe0, RZ, 0xc0, !PT ;  /* 0xffffffe00a0b7812 */ /* 0x000fe200078ec0ff */
[----:B------:R-:W-:Y:S01]  /*1870*/  IMAD.IADD R4, R6, 0x1, -R5 ;  /* 0x0000000106047824 */ /* 0x000fe200078e0a05 */
[----:B------:R-:W-:Y:S01]  /*1880*/  LOP3.LUT R13, R12, 0xffffff80, RZ, 0xc0, !PT ;  /* 0xffffff800c0d7812 */ /* 0x000fe200078ec0ff */
[----:B------:R-:W-:Y:S01]  /*1890*/  IMAD.IADD R5, R6, 0x1, -R7 ;  /* 0x0000000106057824 */ /* 0x000fe200078e0a07 */
[----:B------:R-:W-:Y:S01]  /*18a0*/  SHF.R.S32.HI R15, RZ, 0x2, R15 ;  /* 0x00000002ff0f7819 */ /* 0x000fe2000001140f */
[C---:B------:R-:W-:Y:S01]  /*18b0*/  IMAD.IADD R6, R8.reuse, 0x1, -R11 ;  /* 0x0000000108067824 */ /* 0x040fe200078e0a0b */
[CC--:B------:R-:W-:Y:S01]  /*18c0*/  LEA.HI R11, R9.reuse, R0.reuse, RZ, 0x2 ;  /* 0x00000000090b7211 */ /* 0x0c0fe200078f10ff */
[----:B------:R-:W-:Y:S01]  /*18d0*/  IMAD.IADD R7, R8, 0x1, -R13 ;  /* 0x0000000108077824 */ /* 0x000fe200078e0a0d */
[----:B------:R-:W-:Y:S01]  /*18e0*/  IMNMX R13, R0, 0x1e0, !PT ;  /* 0x000001e0000d7817 */ /* 0x000fe20007800200 */
[----:B------:R-:W-:Y:S01]  /*18f0*/  IMAD.IADD R18, R174, 0x1, R15 ;  /* 0x00000001ae127824 */ /* 0x000fe200078e020f */
[----:B------:R-:W-:Y:S01]  /*1900*/  SHF.R.S32.HI R11, RZ, 0x2, R11 ;  /* 0x00000002ff0b7819 */ /* 0x000fe2000001140b */
[----:B------:R-:W-:Y:S01]  /*1910*/  CS2R R104, SRZ ;  /* 0x0000000000687805 */ /* 0x000fe2000001ff00 */
[----:B------:R-:W-:Y:S01]  /*1920*/  SHF.R.S32.HI R17, RZ, 0x2, R17 ;  /* 0x00000002ff117819 */ /* 0x000fe20000011411 */
[----:B------:R-:W-:Y:S01]  /*1930*/  IMAD.MOV.U32 R54, RZ, RZ, RZ ;  /* 0x000000ffff367224 */ /* 0x000fe200078e00ff */
[----:B------:R-:W-:Y:S01]  /*1940*/  IADD3 R10, -R0, 0x1f, R13 ;  /* 0x0000001f000a7810 */ /* 0x000fe20007ffe10d */
[C---:B------:R-:W-:Y:S01]  /*1950*/  IMAD.IADD R13, R174.reuse, 0x1, R11 ;  /* 0x00000001ae0d7824 */ /* 0x040fe200078e020b */
[----:B------:R-:W-:Y:S01]  /*1960*/  LEA.HI R12, R9, R0, RZ, 0x4 ;  /* 0x00000000090c7211 */ /* 0x000fe200078f20ff */
[----:B------:R-:W-:Y:S01]  /*1970*/  IMAD.IADD R19, R174, 0x1, R17 ;  /* 0x00000001ae137824 */ /* 0x000fe200078e0211 */
[----:B------:R-:W-:Y:S01]  /*1980*/  LEA.HI R25, R10, 0x1, RZ, 0x1b ;  /* 0x000000010a197811 */ /* 0x000fe200078fd8ff */
[----:B------:R-:W-:Y:S01]  /*1990*/  IMAD.MOV.U32 R9, RZ, RZ, RZ ;  /* 0x000000ffff097224 */ /* 0x000fe200078e00ff */
[----:B------:R-:W-:Y:S01]  /*19a0*/  IADD3 R8, R0, 0x60, RZ ;  /* 0x0000006000087810 */ /* 0x000fe20007ffe0ff */
        /* <DEDUP_REMOVED lines=11> */
[----:B------:R-:W-:Y:S01]  /*1a60*/  SHF.R.S32.HI R12, RZ, 0x4, R12 ;  /* 0x00000004ff0c7819 */ /* 0x000fe2000001140c */
[----:B------:R-:W-:Y:S01]  /*1a70*/  IMAD R21, R13, c[0x0][0x180], RZ ;  /* 0x000060000d157a24 */ /* 0x000fe200078e02ff */
[----:B------:R-:W-:Y:S01]  /*1a80*/  SHF.R.S32.HI R14, RZ, 0x4, R14 ;  /* 0x00000004ff0e7819 */ /* 0x000fe2000001140e */
[----:B------:R-:W-:Y:S01]  /*1a90*/  IMAD R22, R18, c[0x0][0x180], RZ ;  /* 0x0000600012167a24 */ /* 0x000fe200078e02ff */
[----:B------:R-:W-:Y:S01]  /*1aa0*/  SHF.R.S32.HI R16, RZ, 0x4, R16 ;  /* 0x00000004ff107819 */ /* 0x000fe20000011410 */
[----:B------:R-:W-:Y:S01]  /*1ab0*/  IMAD R23, R19, c[0x0][0x180], RZ ;  /* 0x0000600013177a24 */ /* 0x000fe200078e02ff */
[----:B------:R-:W-:Y:S01]  /*1ac0*/  SHF.R.S32.HI R20, RZ, 0x5, R20 ;  /* 0x00000005ff147819 */ /* 0x000fe20000011414 */
[----:B------:R-:W-:Y:S01]  /*1ad0*/  IMAD.IADD R24, R172, 0x1, R7 ;  /* 0x00000001ac187824 */ /* 0x000fe200078e0207 */
[----:B------:R-:W-:-:S02]  /*1ae0*/  LOP3.LUT R25, R25, 0x3, RZ, 0xc0, !PT ;  /* 0x0000000319197812 */ /* 0x000fc400078ec0ff */
.L_x_49:
[----:B------:R-:W-:-:S13]  /*1af0*/  ISETP.GE.AND P0, PT, R0, 0x20, PT ;  /* 0x000000200000780c */ /* 0x000fda0003f06270 */
[----:B-1----:R-:W-:Y:S05]  /*1b00*/  @!P0 BRA `(.L_x_24) ;  /* 0x000009c000008947 */ /* 0x002fea0003800000 */
[----:B------:R-:W1:Y:S01]  /*1b10*/  S2R R59, SR_LANEID ;  /* 0x00000000003b7919 */ /* 0x000e620000000000 */
[----:B------:R-:W-:Y:S01]  /*1b20*/  LOP3.LUT R56, R9, 0x1, RZ, 0xc0, !PT ;  /* 0x0000000109387812 */ /* 0x000fe200078ec0ff */
[----:B------:R-:W-:Y:S01]  /*1b30*/  IMAD.MOV.U32 R61, RZ, RZ, 0x2800 ;  /* 0x00002800ff3d7424 */ /* 0x000fe200078e00ff */
[----:B------:R-:W-:Y:S03]  /*1b40*/  WARPSYNC 0xffffffff ;  /* 0xffffffff00007948 */ /* 0x000fe60003800000 */
[----:B------:R-:W-:-:S05]  /*1b50*/  IMAD R71, R56, 0x2200, RZ ;  /* 0x0000220038477824 */ /* 0x000fca00078e02ff */
[C---:B------:R-:W-:Y:S02]  /*1b60*/  IADD3 R65, R71.reuse, 0x5120, RZ ;  /* 0x0000512047417810 */ /* 0x040fe40007ffe0ff */
[----:B------:R-:W-:Y:S02]  /*1b70*/  IADD3 R67, R71, 0x5140, RZ ;  /* 0x0000514047437810 */ /* 0x000fe40007ffe0ff */
[--C-:B-1----:R-:W-:Y:S02]  /*1b80*/  SHF.R.U32.HI R57, RZ, 0x3, R59.reuse ;  /* 0x00000003ff397819 */ /* 0x102fe4000001163b */
[----:B------:R-:W-:Y:S02]  /*1b90*/  LOP3.LUT R58, R59, 0x7, RZ, 0xc0, !PT ;  /* 0x000000073b3a7812 */ /* 0x000fe400078ec0ff */
[----:B------:R-:W-:Y:S01]  /*1ba0*/  SHF.R.U32.HI R59, RZ, 0x4, R59 ;  /* 0x00000004ff3b7819 */ /* 0x000fe2000001163b */
[----:B------:R-:W-:Y:S02]  /*1bb0*/  IMAD.SHL.U32 R63, R57, 0x8, RZ ;  /* 0x00000008393f7824 */ /* 0x000fe400078e00ff */
[----:B------:R-:W-:Y:S01]  /*1bc0*/  IMAD R57, R56, R61, 0x80 ;  /* 0x0000008038397424 */ /* 0x000fe200078e023d */
[----:B------:R-:W-:Y:S01]  /*1bd0*/  IADD3 R61, R71, 0x50e0, RZ ;  /* 0x000050e0473d7810 */ /* 0x000fe20007ffe0ff */
[----:B------:R-:W-:Y:S01]  /*1be0*/  IMAD.SHL.U32 R59, R59, 0x8, RZ ;  /* 0x000000083b3b7824 */ /* 0x000fe200078e00ff */
[----:B------:R-:W-:Y:S01]  /*1bf0*/  LOP3.LUT R58, R63, 0x8, R58, 0xe2, !PT ;  /* 0x000000083f3a7812 */ /* 0x000fe200078ee23a */
[----:B------:R-:W-:Y:S01]  /*1c00*/  IMAD R82, R170, 0xd20, R57 ;  /* 0x00000d20aa527824 */ /* 0x000fe200078e0239 */
[----:B------:R-:W-:-:S02]  /*1c10*/  IADD3 R57, R71, 0x5080, RZ ;  /* 0x0000508047397810 */ /* 0x000fc40007ffe0ff */
[C---:B------:R-:W-:Y:S01]  /*1c20*/  IADD3 R63, R71.reuse, 0x5100, RZ ;  /* 0x00005100473f7810 */ /* 0x040fe20007ffe0ff */
[--C-:B------:R-:W-:Y:S01]  /*1c30*/  IMAD R70, R58, 0x88, R59.reuse ;  /* 0x000000883a467824 */ /* 0x100fe200078e023b */
[----:B------:R-:W-:Y:S01]  /*1c40*/  IADD3 R56, R82, 0x500, RZ ;  /* 0x0000050052387810 */ /* 0x000fe20007ffe0ff */
[----:B------:R-:W-:Y:S01]  /*1c50*/  IMAD R83, R58, 0x28, R59 ;  /* 0x000000283a537824 */ /* 0x000fe200078e023b */
[C---:B------:R-:W-:Y:S01]  /*1c60*/  IADD3 R59, R71.reuse, 0x50c0, RZ ;  /* 0x000050c0473b7810 */ /* 0x040fe20007ffe0ff */
[C---:B------:R-:W-:Y:S01]  /*1c70*/  IMAD.U32 R144, R70.reuse, 0x2, R57 ;  /* 0x0000000246907824 */ /* 0x040fe200078e0039 */
[----:B------:R-:W-:Y:S01]  /*1c80*/  IADD3 R57, R71, 0x50a0, RZ ;  /* 0x000050a047397810 */ /* 0x000fe20007ffe0ff */
[C---:B------:R-:W-:Y:S02]  /*1c90*/  IMAD.U32 R72, R70.reuse, 0x2, R61 ;  /* 0x0000000246487824 */ /* 0x040fe400078e003d */
[----:B------:R-:W-:Y:S01]  /*1ca0*/  IMAD.U32 R132, R83, 0x2, R56 ;  /* 0x0000000253847824 */ /* 0x000fe200078e0038 */
[----:B------:R-:W-:Y:S01]  /*1cb0*/  LDSM.16.MT88.4 R116, [R144] ;  /* 0x000000009074783b */ /* 0x000fe20000004200 */
[C---:B------:R-:W-:Y:S01]  /*1cc0*/  IMAD.U32 R148, R70.reuse, 0x2, R57 ;  /* 0x0000000246947824 */ /* 0x040fe200078e0039 */
[----:B------:R-:W-:Y:S01]  /*1cd0*/  IADD3 R57, R71, 0x5160, RZ ;  /* 0x0000516047397810 */ /* 0x000fe20007ffe0ff */
[----:B------:R-:W-:Y:S01]  /*1ce0*/  IMAD.U32 R84, R83, 0x2, R82 ;  /* 0x0000000253547824 */ /* 0x000fe200078e0052 */
[----:B------:R-:W-:Y:S01]  /*1cf0*/  LDSM.16.MT88.4 R96, [R72] ;  /* 0x000000004860783b */ /* 0x000fe20000004200 */
[----:B------:R-:W-:-:S02]  /*1d00*/  IMAD.U32 R76, R70, 0x2, R63 ;  /* 0x00000002464c7824 */ /* 0x000fc400078e003f */
[C---:B------:R-:W-:Y:S01]  /*1d10*/  IMAD.U32 R65, R70.reuse, 0x2, R65 ;  /* 0x0000000246417824 */ /* 0x040fe200078e0041 */
[----:B------:R-:W-:Y:S01]  /*1d20*/  LDSM.16.M88.4 R132, [R132] ;  /* 0x000000008484783b */ /* 0x000fe20000000200 */
[C---:B------:R-:W-:Y:S02]  /*1d30*/  IMAD.U32 R152, R70.reuse, 0x2, R59 ;  /* 0x0000000246987824 */ /* 0x040fe400078e003b */
[C---:B------:R-:W-:Y:S01]  /*1d40*/  IMAD.U32 R140, R70.reuse, 0x2, R67 ;  /* 0x00000002468c7824 */ /* 0x040fe200078e0043 */
[----:B------:R-:W1:Y:S01]  /*1d50*/  LDSM.16.MT88.4 R72, [R72] ;  /* 0x000000004848783b */ /* 0x000e620000004200 */
[----:B------:R-:W-:-:S03]  /*1d60*/  IMAD.U32 R136, R70, 0x2, R57 ;  /* 0x0000000246887824 */ /* 0x000fc600078e0039 */
[----:B------:R-:W-:Y:S04]  /*1d70*/  LDSM.16.MT88.4 R92, [R76] ;  /* 0x000000004c5c783b */ /* 0x000fe80000004200 */
[----:B------:R-:W2:Y:S04]  /*1d80*/  LDSM.16.M88.4 R84, [R84] ;  /* 0x000000005454783b */ /* 0x000ea80000000200 */
[----:B------:R-:W-:Y:S04]  /*1d90*/  LDSM.16.MT88.4 R88, [R65] ;  /* 0x000000004158783b */ /* 0x000fe80000004200 */
[----:B------:R-:W3:Y:S04]  /*1da0*/  LDSM.16.MT88.4 R76, [R76] ;  /* 0x000000004c4c783b */ /* 0x000ee80000004200 */
[----:B------:R-:W4:Y:S04]  /*1db0*/  LDSM.16.MT88.4 R112, [R148] ;  /* 0x000000009470783b */ /* 0x000f280000004200 */
[----:B------:R-:W5:Y:S04]  /*1dc0*/  LDSM.16.MT88.4 R100, [R152] ;  /* 0x000000009864783b */ /* 0x000f680000004200 */
[----:B------:R-:W4:Y:S04]  /*1dd0*/  LDSM.16.MT88.4 R56, [R140] ;  /* 0x000000008c38783b */ /* 0x000f280000004200 */
[----:B------:R-:W4:Y:S04]  /*1de0*/  LDSM.16.MT88.4 R60, [R136] ;  /* 0x00000000883c783b */ /* 0x000f280000004200 */
[----:B------:R-:W4:Y:S04]  /*1df0*/  LDSM.16.MT88.4 R64, [R65] ;  /* 0x000000004140783b */ /* 0x000f280000004200 */
[----:B------:R-:W4:Y:S01]  /*1e00*/  LDSM.16.MT88.4 R144, [R144] ;  /* 0x000000009090783b */ /* 0x000f220000004200 */
[----:B-1----:R-:W-:Y:S03]  /*1e10*/  HMMA.16816.F16 R156, R132, R72, R156 ;  /* 0x00000048849c723c */ /* 0x002fe6000000089c */
[----:B------:R-:W1:Y:S04]  /*1e20*/  LDSM.16.MT88.4 R148, [R148] ;  /* 0x000000009494783b */ /* 0x000e680000004200 */
[----:B------:R-:W1:Y:S01]  /*1e30*/  LDSM.16.MT88.4 R152, [R152] ;  /* 0x000000009898783b */ /* 0x000e620000004200 */
[C---:B------:R-:W-:Y:S01]  /*1e40*/  IADD3 R72, R82.reuse, 0x20, RZ ;  /* 0x0000002052487810 */ /* 0x040fe20007ffe0ff */
[----:B--2---:R-:W-:Y:S01]  /*1e50*/  HMMA.16816.F16 R44, R84, R96, R44 ;  /* 0x00000060542c723c */ /* 0x004fe2000000082c */
[----:B------:R-:W-:Y:S01]  /*1e60*/  IADD3 R82, R82, 0x520, RZ ;  /* 0x0000052052527810 */ /* 0x000fe20007ffe0ff */
[----:B------:R-:W2:Y:S01]  /*1e70*/  LDSM.16.MT88.4 R140, [R140] ;  /* 0x000000008c8c783b */ /* 0x000ea20000004200 */
[----:B------:R-:W-:-:S03]  /*1e80*/  IADD3 R73, R71, 0x61a0, RZ ;  /* 0x000061a047497810 */ /* 0x000fc60007ffe0ff */
[----:B------:R-:W1:Y:S01]  /*1e90*/  LDSM.16.MT88.4 R136, [R136] ;  /* 0x000000008888783b */ /* 0x000e620000004200 */
[C---:B------:R-:W-:Y:S01]  /*1ea0*/  IMAD.U32 R96, R83.reuse, 0x2, R72 ;  /* 0x0000000253607824 */ /* 0x040fe200078e0048 */
[----:B---3--:R-:W-:Y:S01]  /*1eb0*/  HMMA.16816.F16 R160, R132, R76, R160 ;  /* 0x0000004c84a0723c */ /* 0x008fe200000008a0 */
[----:B------:R-:W-:Y:S01]  /*1ec0*/  IMAD.U32 R171, R83, 0x2, R82 ;  /* 0x0000000253ab7824 */ /* 0x000fe200078e0052 */
[----:B------:R-:W-:-:S05]  /*1ed0*/  IADD3 R83, R71, 0x6220, RZ ;  /* 0x0000622047537810 */ /* 0x000fca0007ffe0ff */
[----:B------:R-:W-:Y:S01]  /*1ee0*/  IADD3 R77, R71, 0x61e0, RZ ;  /* 0x000061e0474d7810 */ /* 0x000fe20007ffe0ff */
[----:B------:R-:W-:Y:S01]  /*1ef0*/  HMMA.16816.F16 R32, R84, R116, R32 ;  /* 0x000000745420723c */ /* 0x000fe20000000820 */
[----:B------:R-:W-:-:S03]  /*1f00*/  IMAD.U32 R72, R70, 0x2, R83 ;  /* 0x0000000246487824 */ /* 0x000fc600078e0053 */
[----:B------:R-:W-:-:S04]  /*1f10*/  IMAD.U32 R82, R70, 0x2, R77 ;  /* 0x0000000246527824 */ /* 0x000fc800078e004d */
[C---:B------:R-:W-:Y:S01]  /*1f20*/  HMMA.16816.F16 R34, R84.reuse, R118, R34 ;  /* 0x000000765422723c */ /* 0x040fe20000000822 */
[----:B------:R-:W-:Y:S07]  /*1f30*/  LDSM.16.MT88.4 R116, [R82] ;  /* 0x000000005274783b */ /* 0x000fee0000004200 */
[C---:B----4-:R-:W-:Y:S08]  /*1f40*/  HMMA.16816.F16 R36, R84.reuse, R112, R36 ;  /* 0x000000705424723c */ /* 0x050ff00000000824 */
[C---:B------:R-:W-:Y:S08]  /*1f50*/  HMMA.16816.F16 R38, R84.reuse, R114, R38 ;  /* 0x000000725426723c */ /* 0x040ff00000000826 */
[C---:B-----5:R-:W-:Y:S08]  /*1f60*/  HMMA.16816.F16 R40, R84.reuse, R100, R40 ;  /* 0x000000645428723c */ /* 0x060ff00000000828 */
[C---:B------:R-:W-:Y:S08]  /*1f70*/  HMMA.16816.F16 R42, R84.reuse, R102, R42 ;  /* 0x00000066542a723c */ /* 0x040ff0000000082a */
[C---:B------:R-:W-:Y:S01]  /*1f80*/  HMMA.16816.F16 R46, R84.reuse, R98, R46 ;  /* 0x00000062542e723c */ /* 0x040fe2000000082e */
[----:B------:R-:W-:Y:S07]  /*1f90*/  LDSM.16.M88.4 R96, [R96] ;  /* 0x000000006060783b */ /* 0x000fee0000000200 */
[C---:B------:R-:W-:Y:S08]  /*1fa0*/  HMMA.16816.F16 R48, R84.reuse, R92, R48 ;  /* 0x0000005c5430723c */ /* 0x040ff00000000830 */
[C---:B------:R-:W-:Y:S08]  /*1fb0*/  HMMA.16816.F16 R50, R84.reuse, R94, R50 ;  /* 0x0000005e5432723c */ /* 0x040ff00000000832 */
[C---:B------:R-:W-:Y:S07]  /*1fc0*/  HMMA.16816.F16 R52, R84.reuse, R88, R52 ;  /* 0x000000585434723c */ /* 0x040fee0000000834 */
[C---:B------:R-:W-:Y:S01]  /*1fd0*/  IMAD.U32 R88, R70.reuse, 0x2, R73 ;  /* 0x0000000246587824 */ /* 0x040fe200078e0049 */
[C---:B------:R-:W-:Y:S08]  /*1fe0*/  HMMA.16816.F16 R54, R84.reuse, R90, R54 ;  /* 0x0000005a5436723c */ /* 0x040ff00000000836 */
[C---:B------:R-:W-:Y:S08]  /*1ff0*/  HMMA.16816.F16 R56, R84.reuse, R56, R104 ;  /* 0x000000385438723c */ /* 0x040ff00000000868 */
[C---:B------:R-:W-:Y:S08]  /*2000*/  HMMA.16816.F16 R58, R84.reuse, R58, R106 ;  /* 0x0000003a543a723c */ /* 0x040ff0000000086a */
[C---:B------:R-:W-:Y:S08]  /*2010*/  HMMA.16816.F16 R60, R84.reuse, R60, R108 ;  /* 0x0000003c543c723c */ /* 0x040ff0000000086c */
[----:B------:R-:W-:Y:S01]  /*2020*/  HMMA.16816.F16 R62, R84, R62, R110 ;  /* 0x0000003e543e723c */ /* 0x000fe2000000086e */
[----:B------:R-:W-:Y:S06]  /*2030*/  LDSM.16.MT88.4 R108, [R72] ;  /* 0x00000000486c783b */ /* 0x000fec0000004200 */
[----:B------:R-:W-:Y:S01]  /*2040*/  IADD3 R85, R71, 0x6240, RZ ;  /* 0x0000624047557810 */ /* 0x000fe20007ffe0ff */
[----:B------:R-:W-:Y:S04]  /*2050*/  HMMA.16816.F16 R158, R132, R74, R158 ;  /* 0x0000004a849e723c */ /* 0x000fe8000000089e */
[----:B------:R-:W-:-:S03]  /*2060*/  IMAD.U32 R175, R70, 0x2, R85 ;  /* 0x0000000246af7824 */ /* 0x000fc600078e0055 */
[C---:B------:R-:W-:Y:S01]  /*2070*/  IADD3 R75, R71.reuse, 0x61c0, RZ ;  /* 0x000061c0474b7810 */ /* 0x040fe20007ffe0ff */
[C---:B------:R-:W-:Y:S01]  /*2080*/  HMMA.16816.F16 R162, R132.reuse, R78, R162 ;  /* 0x0000004e84a2723c */ /* 0x040fe200000008a2 */
[----:B------:R-:W-:Y:S03]  /*2090*/  LDSM.16.MT88.4 R104, [R175] ;  /* 0x00000000af68783b */ /* 0x000fe60000004200 */
[C---:B------:R-:W-:Y:S02]  /*20a0*/  IMAD.U32 R84, R70.reuse, 0x2, R75 ;  /* 0x0000000246547824 */ /* 0x040fe400078e004b */
[----:B------:R-:W-:Y:S01]  /*20b0*/  LDSM.16.MT88.4 R72, [R72] ;  /* 0x000000004848783b */ /* 0x000fe20000004200 */
[----:B------:R-:W-:Y:S01]  /*20c0*/  IADD3 R79, R71, 0x6200, RZ ;  /* 0x00006200474f7810 */ /* 0x000fe20007ffe0ff */
[----:B------:R-:W-:Y:S04]  /*20d0*/  HMMA.16816.F16 R164, R132, R64, R164 ;  /* 0x0000004084a4723c */ /* 0x000fe800000008a4 */
[----:B------:R-:W-:-:S03]  /*20e0*/  IMAD.U32 R79, R70, 0x2, R79 ;  /* 0x00000002464f7824 */ /* 0x000fc600078e004f */
[C---:B------:R-:W-:Y:S01]  /*20f0*/  IADD3 R65, R71.reuse, 0x6180, RZ ;  /* 0x0000618047417810 */ /* 0x040fe20007ffe0ff */
[C---:B------:R-:W-:Y:S01]  /*2100*/  HMMA.16816.F16 R144, R132.reuse, R144, R120 ;  /* 0x000000908490723c */ /* 0x040fe20000000878 */
[----:B------:R-:W-:Y:S01]  /*2110*/  IADD3 R71, R71, 0x6260, RZ ;  /* 0x0000626047477810 */ /* 0x000fe20007ffe0ff */
[----:B------:R-:W-:Y:S02]  /*2120*/  LDSM.16.MT88.4 R112, [R79] ;  /* 0x000000004f70783b */ /* 0x000fe40000004200 */
[C---:B------:R-:W-:Y:S02]  /*2130*/  IMAD.U32 R92, R70.reuse, 0x2, R65 ;  /* 0x00000002465c7824 */ /* 0x040fe400078e0041 */
[----:B------:R-:W-:Y:S01]  /*2140*/  IMAD.U32 R173, R70, 0x2, R71 ;  /* 0x0000000246ad7824 */ /* 0x000fe200078e0047 */
[----:B------:R-:W-:Y:S01]  /*2150*/  LDSM.16.MT88.4 R76, [R79] ;  /* 0x000000004f4c783b */ /* 0x000fe20000004200 */
[C---:B------:R-:W-:Y:S03]  /*2160*/  HMMA.16816.F16 R146, R132.reuse, R146, R122 ;  /* 0x000000928492723c */ /* 0x040fe6000000087a */
[----:B------:R-:W-:Y:S04]  /*2170*/  LDSM.16.MT88.4 R120, [R84] ;  /* 0x000000005478783b */ /* 0x000fe80000004200 */
[----:B------:R-:W-:Y:S01]  /*2180*/  LDSM.16.MT88.4 R100, [R173] ;  /* 0x00000000ad64783b */ /* 0x000fe20000004200 */
[C---:B-1----:R-:W-:Y:S03]  /*2190*/  HMMA.16816.F16 R148, R132.reuse, R148, R124 ;  /* 0x000000948494723c */ /* 0x042fe6000000087c */
[----:B------:R-:W-:Y:S05]  /*21a0*/  LDSM.16.MT88.4 R84, [R84] ;  /* 0x000000005454783b */ /* 0x000fea0000004200 */
[C---:B------:R-:W-:Y:S01]  /*21b0*/  HMMA.16816.F16 R150, R132.reuse, R150, R126 ;  /* 0x000000968496723c */ /* 0x040fe2000000087e */
[----:B------:R-:W-:Y:S04]  /*21c0*/  LDSM.16.MT88.4 R124, [R88] ;  /* 0x00000000587c783b */ /* 0x000fe80000004200 */
[----:B------:R-:W-:Y:S03]  /*21d0*/  LDSM.16.MT88.4 R88, [R88] ;  /* 0x000000005858783b */ /* 0x000fe60000004200 */
[C---:B------:R-:W-:Y:S08]  /*21e0*/  HMMA.16816.F16 R152, R132.reuse, R152, R128 ;  /* 0x000000988498723c */ /* 0x040ff00000000880 */
[C---:B------:R-:W-:Y:S01]  /*21f0*/  HMMA.16816.F16 R154, R132.reuse, R154, R130 ;  /* 0x0000009a849a723c */ /* 0x040fe20000000882 */
[----:B------:R-:W1:Y:S04]  /*2200*/  LDSM.16.MT88.4 R128, [R92] ;  /* 0x000000005c80783b */ /* 0x000e680000004200 */
[----:B------:R-:W-:Y:S03]  /*2210*/  LDSM.16.MT88.4 R92, [R92] ;  /* 0x000000005c5c783b */ /* 0x000fe60000004200 */
[C---:B------:R-:W-:Y:S01]  /*2220*/  HMMA.16816.F16 R166, R132.reuse, R66, R80 ;  /* 0x0000004284a6723c */ /* 0x040fe20000000850 */
[----:B------:R-:W-:Y:S04]  /*2230*/  LDSM.16.M88.4 R64, [R171] ;  /* 0x00000000ab40783b */ /* 0x000fe80000000200 */
[----:B------:R-:W3:Y:S03]  /*2240*/  LDSM.16.MT88.4 R80, [R82] ;  /* 0x000000005250783b */ /* 0x000ee60000004200 */
[C---:B--2---:R-:W-:Y:S01]  /*2250*/  HMMA.16816.F16 R168, R132.reuse, R140, R68 ;  /* 0x0000008c84a8723c */ /* 0x044fe20000000844 */
[----:B------:R-:W2:Y:S07]  /*2260*/  LDSM.16.MT88.4 R68, [R175] ;  /* 0x00000000af44783b */ /* 0x000eae0000004200 */
[C---:B------:R-:W-:Y:S01]  /*2270*/  HMMA.16816.F16 R30, R132.reuse, R142, R30 ;  /* 0x0000008e841e723c */ /* 0x040fe2000000081e */
[----:B------:R-:W4:Y:S07]  /*2280*/  LDSM.16.MT88.4 R140, [R173] ;  /* 0x00000000ad8c783b */ /* 0x000f2e0000004200 */
[C---:B------:R-:W-:Y:S08]  /*2290*/  HMMA.16816.F16 R28, R132.reuse, R136, R28 ;  /* 0x00000088841c723c */ /* 0x040ff0000000081c */
[----:B------:R-:W-:Y:S08]  /*22a0*/  HMMA.16816.F16 R26, R132, R138, R26 ;  /* 0x0000008a841a723c */ /* 0x000ff0000000081a */
[C---:B-1----:R-:W-:Y:S08]  /*22b0*/  HMMA.16816.F16 R32, R96.reuse, R128, R32 ;  /* 0x000000806020723c */ /* 0x042ff00000000820 */
[C---:B------:R-:W-:Y:S08]  /*22c0*/  HMMA.16816.F16 R34, R96.reuse, R130, R34 ;  /* 0x000000826022723c */ /* 0x040ff00000000822 */
[C---:B------:R-:W-:Y:S08]  /*22d0*/  HMMA.16816.F16 R36, R96.reuse, R124, R36 ;  /* 0x0000007c6024723c */ /* 0x040ff00000000824 */
[C---:B------:R-:W-:Y:S08]  /*22e0*/  HMMA.16816.F16 R38, R96.reuse, R126, R38 ;  /* 0x0000007e6026723c */ /* 0x040ff00000000826 */
[C---:B------:R-:W-:Y:S08]  /*22f0*/  HMMA.16816.F16 R40, R96.reuse, R120, R40 ;  /* 0x000000786028723c */ /* 0x040ff00000000828 */
[C---:B------:R-:W-:Y:S08]  /*2300*/  HMMA.16816.F16 R42, R96.reuse, R122, R42 ;  /* 0x0000007a602a723c */ /* 0x040ff0000000082a */
[C---:B------:R-:W-:Y:S08]  /*2310*/  HMMA.16816.F16 R52, R96.reuse, R108, R52 ;  /* 0x0000006c6034723c */ /* 0x040ff00000000834 */
[----:B------:R-:W-:Y:S08]  /*2320*/  HMMA.16816.F16 R54, R96, R110, R54 ;  /* 0x0000006e6036723c */ /* 0x000ff00000000836 */
[----:B---3--:R-:W-:Y:S08]  /*2330*/  HMMA.16816.F16 R156, R64, R80, R156 ;  /* 0x00000050409c723c */ /* 0x008ff0000000089c */
[C---:B------:R-:W-:Y:S08]  /*2340*/  HMMA.16816.F16 R44, R96.reuse, R116, R44 ;  /* 0x00000074602c723c */ /* 0x040ff0000000082c */
[C---:B------:R-:W-:Y:S08]  /*2350*/  HMMA.16816.F16 R46, R96.reuse, R118, R46 ;  /* 0x00000076602e723c */ /* 0x040ff0000000082e */
[C---:B------:R-:W-:Y:S08]  /*2360*/  HMMA.16816.F16 R48, R96.reuse, R112, R48 ;  /* 0x000000706030723c */ /* 0x040ff00000000830 */
[C---:B------:R-:W-:Y:S08]  /*2370*/  HMMA.16816.F16 R50, R96.reuse, R114, R50 ;  /* 0x000000726032723c */ /* 0x040ff00000000832 */
[C---:B------:R-:W-:Y:S08]  /*2380*/  HMMA.16816.F16 R104, R96.reuse, R104, R56 ;  /* 0x000000686068723c */ /* 0x040ff00000000838 */
[C---:B------:R-:W-:Y:S08]  /*2390*/  HMMA.16816.F16 R106, R96.reuse, R106, R58 ;  /* 0x0000006a606a723c */ /* 0x040ff0000000083a */
[C---:B------:R-:W-:Y:S08]  /*23a0*/  HMMA.16816.F16 R108, R96.reuse, R100, R60 ;  /* 0x00000064606c723c */ /* 0x040ff0000000083c */
[----:B------:R-:W-:Y:S08]  /*23b0*/  HMMA.16816.F16 R110, R96, R102, R62 ;  /* 0x00000066606e723c */ /* 0x000ff0000000083e */
[C---:B------:R-:W-:Y:S08]  /*23c0*/  HMMA.16816.F16 R120, R64.reuse, R92, R144 ;  /* 0x0000005c4078723c */ /* 0x040ff00000000890 */
        /* <DEDUP_REMOVED lines=10> */
[C---:B--2---:R-:W-:Y:S08]  /*2470*/  HMMA.16816.F16 R68, R64.reuse, R68, R168 ;  /* 0x000000444044723c */ /* 0x044ff000000008a8 */
[C---:B------:R-:W-:Y:S08]  /*2480*/  HMMA.16816.F16 R30, R64.reuse, R70, R30 ;  /* 0x00000046401e723c */ /* 0x040ff0000000081e */
[C---:B----4-:R-:W-:Y:S08]  /*2490*/  HMMA.16816.F16 R28, R64.reuse, R140, R28 ;  /* 0x0000008c401c723c */ /* 0x050ff0000000081c */
[----:B------:R-:W-:Y:S01]  /*24a0*/  HMMA.16816.F16 R26, R64, R142, R26 ;  /* 0x0000008e401a723c */ /* 0x000fe2000000081a */
[----:B------:R-:W-:Y:S10]  /*24b0*/  @!UPT UIADD3 URZ, URZ, URZ, URZ ;  /* 0x0000003f3f3ff290 */ /* 0x000ff4000fffe03f */
[----:B------:R-:W-:Y:S11]  /*24c0*/  BRA `(.L_x_25) ;  /* 0x000015a000007947 */ /* 0x000ff60003800000 */
.L_x_24:
[----:B------:R-:W-:-:S04]  /*24d0*/  IADD3 R63, R9, 0x1, RZ ;  /* 0x00000001093f7810 */ /* 0x000fc80007ffe0ff */
[----:B------:R-:W-:-:S13]  /*24e0*/  ISETP.GE.AND P0, PT, R63, R20, PT ;  /* 0x000000143f00720c */ /* 0x000fda0003f06270 */
[----:B------:R-:W-:Y:S05]  /*24f0*/  @!P0 BRA `(.L_x_26) ;  /* 0x0000002000008947 */ /* 0x000fea0003800000 */
[----:B------:R-:W-:-:S04]  /*2500*/  DEPBAR.LE SB0, 0x0 ;  /* 0x000080000000791a */ /* 0x000fc80000000000 */
[----:B------:R-:W-:Y:S05]  /*2510*/  BRA `(.L_x_25) ;  /* 0x0000155000007947 */ /* 0x000fea0003800000 */
.L_x_26:
[----:B------:R-:W-:Y:S01]  /*2520*/  ISETP.GT.AND P0, PT, R0, 0x1ff, PT ;  /* 0x000001ff0000780c */ /* 0x000fe20003f04270 */
[----:B------:R-:W-:-:S12]  /*2530*/  BSSY B0, `(.L_x_27) ;  /* 0x0000151000007945 */ /* 0x000fd80003800000 */
[----:B------:R-:W-:Y:S05]  /*2540*/  @P0 BRA `(.L_x_28) ;  /* 0x000014f000000947 */ /* 0x000fea0003800000 */
[----:B------:R-:W-:Y:S01]  /*2550*/  ISETP.NE.AND P0, PT, R25, RZ, PT ;  /* 0x000000ff1900720c */ /* 0x000fe20003f05270 */
[----:B------:R-:W-:Y:S01]  /*2560*/  IMAD.MOV.U32 R77, RZ, RZ, 0x2800 ;  /* 0x00002800ff4d7424 */ /* 0x000fe200078e00ff */
[----:B------:R-:W-:Y:S01]  /*2570*/  LOP3.LUT R56, R63, 0x1, RZ, 0xc0, !PT ;  /* 0x000000013f387812 */ /* 0x000fe200078ec0ff */
[----:B------:R-:W-:Y:S01]  /*2580*/  BSSY B1, `(.L_x_29) ;  /* 0x000003d000017945 */ /* 0x000fe20003800000 */
[----:B------:R-:W-:-:S03]  /*2590*/  IMAD.MOV.U32 R62, RZ, RZ, R0 ;  /* 0x000000ffff3e7224 */ /* 0x000fc600078e0000 */
[----:B------:R-:W-:-:S06]  /*25a0*/  IMAD R77, R56, R77, 0x80 ;  /* 0x00000080384d7424 */ /* 0x000fcc00078e024d */
[----:B------:R-:W-:Y:S05]  /*25b0*/  @!P0 BRA `(.L_x_30) ;  /* 0x0000039000008947 */ /* 0x000fea0003800000 */
[----:B------:R-:W-:Y:S01]  /*25c0*/  IMAD R58, R63, 0x20, R2 ;  /* 0x000000203f3a7824 */ /* 0x000fe200078e0202 */
[----:B------:R-:W-:Y:S01]  /*25d0*/  BSSY B2, `(.L_x_31) ;  /* 0x0000010000027945 */ /* 0x000fe20003800000 */
[----:B------:R-:W-:-:S03]  /*25e0*/  ISETP.NE.AND P1, PT, R25, 0x1, PT ;  /* 0x000000011900780c */ /* 0x000fc60003f25270 */
[----:B------:R-:W-:-:S04]  /*25f0*/  ISETP.GE.AND P0, PT, R58, c[0x0][0x180], PT ;  /* 0x000060003a007a0c */ /* 0x000fc80003f06270 */
[----:B------:R-:W-:-:S13]  /*2600*/  ISETP.GE.OR P0, PT, R13, c[0x0][0x178], P0 ;  /* 0x00005e000d007a0c */ /* 0x000fda0000706670 */
[----:B------:R-:W-:Y:S05]  /*2610*/  @P0 BRA `(.L_x_32) ;  /* 0x000000b000000947 */ /* 0x000fea0003800000 */
[----:B------:R-:W-:Y:S02]  /*2620*/  SHF.R.S32.HI R56, RZ, 0x1f, R58 ;  /* 0x0000001fff387819 */ /* 0x000fe4000001143a */
[----:B------:R-:W-:Y:S01]  /*2630*/  IADD3 R57, P0, R21, R58, RZ ;  /* 0x0000003a15397210 */ /* 0x000fe20007f1e0ff */
[----:B------:R-:W-:-:S03]  /*2640*/  IMAD R58, R11, 0x28, R2 ;  /* 0x000000280b3a7824 */ /* 0x000fc600078e0202 */
[----:B------:R-:W-:Y:S01]  /*2650*/  LEA.HI.X.SX32 R60, R21, R56, 0x1, P0 ;  /* 0x00000038153c7211 */ /* 0x000fe200000f0eff */
[----:B------:R-:W-:Y:S01]  /*2660*/  IMAD R59, R58, 0x2, R77 ;  /* 0x000000023a3b7824 */ /* 0x000fe200078e024d */
[----:B------:R-:W-:-:S04]  /*2670*/  LEA R56, P0, R57, c[0x0][0x160], 0x1 ;  /* 0x0000580039387a11 */ /* 0x000fc800078008ff */
[----:B------:R-:W-:-:S05]  /*2680*/  LEA.HI.X R57, R57, c[0x0][0x164], R60, 0x1, P0 ;  /* 0x0000590039397a11 */ /* 0x000fca00000f0c3c */
[----:B------:R-:W-:Y:S01]  /*2690*/  @!PT LDS RZ, [RZ] ;  /* 0x00000000fffff984 */ /* 0x000fe20000000800 */
[----:B------:R-:W-:Y:S01]  /*26a0*/  @!PT LDS RZ, [RZ] ;  /* 0x00000000fffff984 */ /* 0x000fe20000000800 */
[----:B------:R-:W-:Y:S01]  /*26b0*/  @!PT LDS RZ, [RZ] ;  /* 0x00000000fffff984 */ /* 0x000fe20000000800 */
[----:B------:R1:W-:Y:S04]  /*26c0*/  LDGSTS.E.128 [R59], [R56.64] ;  /* 0x00000000383b7fae */ /* 0x0003e8000b921c44 */
.L_x_32:
[----:B------:R-:W-:Y:S05]  /*26d0*/  BSYNC B2 ;  /* 0x0000000000027941 */ /* 0x000fea0003800000 */
.L_x_31:
[----:B------:R-:W-:Y:S01]  /*26e0*/  IADD3 R62, R0, 0x20, RZ ;  /* 0x00000020003e7810 */ /* 0x000fe20007ffe0ff */
[----:B------:R-:W-:Y:S05]  /*26f0*/  @!P1 BRA `(.L_x_30) ;  /* 0x0000025000009947 */ /* 0x000fea0003800000 */
[----:B-1----:R-:W-:Y:S01]  /*2700*/  IMAD R59, R63, 0x20, R4 ;  /* 0x000000203f3b7824 */ /* 0x002fe200078e0204 */
[----:B------:R-:W-:Y:S01]  /*2710*/  BSSY B2, `(.L_x_33) ;  /* 0x0000010000027945 */ /* 0x000fe20003800000 */
[----:B------:R-:W-:-:S03]  /*2720*/  ISETP.NE.AND P1, PT, R25, 0x2, PT ;  /* 0x000000021900780c */ /* 0x000fc60003f25270 */
[----:B------:R-:W-:-:S04]  /*2730*/  ISETP.GE.AND P0, PT, R59, c[0x0][0x180], PT ;  /* 0x000060003b007a0c */ /* 0x000fc80003f06270 */
[----:B------:R-:W-:-:S13]  /*2740*/  ISETP.GE.OR P0, PT, R18, c[0x0][0x178], P0 ;  /* 0x00005e0012007a0c */ /* 0x000fda0000706670 */
[----:B------:R-:W-:Y:S05]  /*2750*/  @P0 BRA `(.L_x_34) ;  /* 0x000000b000000947 */ /* 0x000fea0003800000 */
[----:B------:R-:W-:Y:S01]  /*2760*/  SHF.R.S32.HI R57, RZ, 0x1f, R59 ;  /* 0x0000001fff397819 */ /* 0x000fe2000001143b */
[----:B------:R-:W-:Y:S01]  /*2770*/  IMAD R58, R15, 0x28, R4 ;  /* 0x000000280f3a7824 */ /* 0x000fe200078e0204 */
[----:B------:R-:W-:-:S04]  /*2780*/  IADD3 R59, P0, R22, R59, RZ ;  /* 0x0000003b163b7210 */ /* 0x000fc80007f1e0ff */
[----:B------:R-:W-:Y:S02]  /*2790*/  LEA.HI.X.SX32 R60, R22, R57, 0x1, P0 ;  /* 0x00000039163c7211 */ /* 0x000fe400000f0eff */
[----:B------:R-:W-:-:S04]  /*27a0*/  LEA R56, P0, R59, c[0x0][0x160], 0x1 ;  /* 0x000058003b387a11 */ /* 0x000fc800078008ff */
[----:B------:R-:W-:Y:S01]  /*27b0*/  LEA.HI.X R57, R59, c[0x0][0x164], R60, 0x1, P0 ;  /* 0x000059003b397a11 */ /* 0x000fe200000f0c3c */
[----:B------:R-:W-:-:S05]  /*27c0*/  IMAD R59, R58, 0x2, R77 ;  /* 0x000000023a3b7824 */ /* 0x000fca00078e024d */
[----:B------:R-:W-:Y:S01]  /*27d0*/  @!PT LDS RZ, [RZ] ;  /* 0x00000000fffff984 */ /* 0x000fe20000000800 */
[----:B------:R-:W-:Y:S01]  /*27e0*/  @!PT LDS RZ, [RZ] ;  /* 0x00000000fffff984 */ /* 0x000fe20000000800 */
[----:B------:R-:W-:Y:S01]  /*27f0*/  @!PT LDS RZ, [RZ] ;  /* 0x00000000fffff984 */ /* 0x000fe20000000800 */
[----:B------:R1:W-:Y:S03]  /*2800*/  LDGSTS.E.128 [R59], [R56.64] ;  /* 0x00000000383b7fae */ /* 0x0003e6000b921c44 */
.L_x_34:
[----:B------:R-:W-:Y:S05]  /*2810*/  BSYNC B2 ;  /* 0x0000000000027941 */ /* 0x000fea0003800000 */
.L_x_33:
[----:B------:R-:W-:Y:S01]  /*2820*/  IADD3 R62, R0, 0x40, RZ ;  /* 0x00000040003e7810 */ /* 0x000fe20007ffe0ff */
[----:B------:R-:W-:Y:S05]  /*2830*/  @!P1 BRA `(.L_x_30) ;  /* 0x0000011000009947 */ /* 0x000fea0003800000 */
[----:B------:R-:W-:Y:S02]  /*2840*/  IMAD R58, R63, 0x20, R6 ;  /* 0x000000203f3a7824 */ /* 0x000fe400078e0206 */
[----:B------:R-:W-:-:S03]  /*2850*/  IMAD.MOV.U32 R62, RZ, RZ, R8 ;  /* 0x000000ffff3e7224 */ /* 0x000fc600078e0008 */
[----:B------:R-:W-:-:S04]  /*2860*/  ISETP.GE.AND P0, PT, R58, c[0x0][0x180], PT ;  /* 0x000060003a007a0c */ /* 0x000fc80003f06270 */
[----:B------:R-:W-:-:S13]  /*2870*/  ISETP.GE.OR P0, PT, R19, c[0x0][0x178], P0 ;  /* 0x00005e0013007a0c */ /* 0x000fda0000706670 */
[----:B------:R-:W-:Y:S05]  /*2880*/  @P0 BRA `(.L_x_30) ;  /* 0x000000c000000947 */ /* 0x000fea0003800000 */
[----:B-1----:R-:W-:Y:S01]  /*2890*/  SHF.R.S32.HI R56, RZ, 0x1f, R58 ;  /* 0x0000001fff387819 */ /* 0x002fe2000001143a */
[----:B------:R-:W-:Y:S01]  /*28a0*/  IMAD.MOV.U32 R62, RZ, RZ, R8 ;  /* 0x000000ffff3e7224 */ /* 0x000fe200078e0008 */
        /* <DEDUP_REMOVED lines=10> */
.L_x_30:
[----:B------:R-:W-:Y:S05]  /*2950*/  BSYNC B1 ;  /* 0x0000000000017941 */ /* 0x000fea0003800000 */
.L_x_29:
[----:B------:R-:W-:Y:S01]  /*2960*/  ISETP.GE.U32.AND P0, PT, R10, 0x60, PT ;  /* 0x000000600a00780c */ /* 0x000fe20003f06070 */
[----:B------:R-:W-:-:S12]  /*2970*/  BSSY B1, `(.L_x_35) ;  /* 0x0000063000017945 */ /* 0x000fd80003800000 */
[----:B------:R-:W-:Y:S05]  /*2980*/  @!P0 BRA `(.L_x_36) ;  /* 0x0000061000008947 */ /* 0x000fea0003800000 */
[----:B------:R-:W-:-:S05]  /*2990*/  IMAD.SHL.U32 R64, R62, 0x8, RZ ;  /* 0x000000083e407824 */ /* 0x000fca00078e00ff */
.L_x_39:
[----:B------:R-:W-:Y:S01]  /*29a0*/  IADD3 R58, R64, 0x100, RZ ;  /* 0x00000100403a7810 */ /* 0x000fe20007ffe0ff */
[----:B------:R-:W-:Y:S01]  /*29b0*/  BSSY B2, `(.L_x_37) ;  /* 0x000005c000027945 */ /* 0x000fe20003800000 */
[----:B-1----:R-:W-:Y:S02]  /*29c0*/  IADD3 R56, R62, 0x20, RZ ;  /* 0x000000203e387810 */ /* 0x002fe40007ffe0ff */
[----:B------:R-:W-:Y:S02]  /*29d0*/  SHF.R.S32.HI R59, RZ, 0x1f, R58 ;  /* 0x0000001fff3b7819 */ /* 0x000fe4000001143a */
[----:B------:R-:W-:Y:S02]  /*29e0*/  SHF.R.S32.HI R57, RZ, 0x1f, R56 ;  /* 0x0000001fff397819 */ /* 0x000fe40000011438 */
[----:B------:R-:W-:Y:S02]  /*29f0*/  IADD3 R65, R64, 0x200, RZ ;  /* 0x0000020040417810 */ /* 0x000fe40007ffe0ff */
[----:B------:R-:W-:-:S02]  /*2a00*/  LEA.HI R59, R59, R58, RZ, 0x5 ;  /* 0x0000003a3b3b7211 */ /* 0x000fc400078f28ff */
[----:B------:R-:W-:Y:S02]  /*2a10*/  LEA.HI R56, R57, R56, RZ, 0x2 ;  /* 0x0000003839387211 */ /* 0x000fe400078f10ff */
[----:B------:R-:W-:Y:S02]  /*2a20*/  SHF.R.S32.HI R66, RZ, 0x1f, R65 ;  /* 0x0000001fff427819 */ /* 0x000fe40000011441 */
[----:B------:R-:W-:Y:S02]  /*2a30*/  LOP3.LUT R57, R59, 0xffffffe0, RZ, 0xc0, !PT ;  /* 0xffffffe03b397812 */ /* 0x000fe400078ec0ff */
[----:B------:R-:W-:Y:S02]  /*2a40*/  SHF.R.S32.HI R59, RZ, 0x1f, R64 ;  /* 0x0000001fff3b7819 */ /* 0x000fe40000011440 */
[----:B------:R-:W-:Y:S01]  /*2a50*/  IADD3 R60, R62, 0x40, RZ ;  /* 0x000000403e3c7810 */ /* 0x000fe20007ffe0ff */
[----:B------:R-:W-:Y:S01]  /*2a60*/  IMAD.IADD R70, R58, 0x1, -R57 ;  /* 0x000000013a467824 */ /* 0x000fe200078e0a39 */
[----:B------:R-:W-:-:S02]  /*2a70*/  LEA.HI R66, R66, R65, RZ, 0x5 ;  /* 0x0000004142427211 */ /* 0x000fc400078f28ff */
[----:B------:R-:W-:Y:S01]  /*2a80*/  LEA.HI R59, R59, R64, RZ, 0x5 ;  /* 0x000000403b3b7211 */ /* 0x000fe200078f28ff */
[----:B------:R-:W-:Y:S01]  /*2a90*/  IMAD R72, R63, 0x20, R70 ;  /* 0x000000203f487824 */ /* 0x000fe200078e0246 */
[----:B------:R-:W-:Y:S02]  /*2aa0*/  SHF.R.S32.HI R61, RZ, 0x1f, R60 ;  /* 0x0000001fff3d7819 */ /* 0x000fe4000001143c */
[----:B------:R-:W-:Y:S02]  /*2ab0*/  LOP3.LUT R66, R66, 0xffffffe0, RZ, 0xc0, !PT ;  /* 0xffffffe042427812 */ /* 0x000fe400078ec0ff */
[----:B------:R-:W-:Y:S02]  /*2ac0*/  SHF.R.S32.HI R57, RZ, 0x1f, R62 ;  /* 0x0000001fff397819 */ /* 0x000fe4000001143e */
[----:B------:R-:W-:Y:S01]  /*2ad0*/  LOP3.LUT R59, R59, 0xffffffe0, RZ, 0xc0, !PT ;  /* 0xffffffe03b3b7812 */ /* 0x000fe200078ec0ff */
[----:B------:R-:W-:Y:S01]  /*2ae0*/  IMAD.IADD R74, R65, 0x1, -R66 ;  /* 0x00000001414a7824 */ /* 0x000fe200078e0a42 */
[----:B------:R-:W-:-:S02]  /*2af0*/  LEA.HI R61, R61, R60, RZ, 0x2 ;  /* 0x0000003c3d3d7211 */ /* 0x000fc400078f10ff */
[----:B------:R-:W-:Y:S01]  /*2b00*/  LEA.HI R57, R57, R62, RZ, 0x2 ;  /* 0x0000003e39397211 */ /* 0x000fe200078f10ff */
[----:B------:R-:W-:Y:S01]  /*2b10*/  IMAD.IADD R66, R64, 0x1, -R59 ;  /* 0x0000000140427824 */ /* 0x000fe200078e0a3b */
[----:B------:R-:W-:Y:S01]  /*2b20*/  SHF.R.S32.HI R73, RZ, 0x2, R56 ;  /* 0x00000002ff497819 */ /* 0x000fe20000011438 */
[C---:B------:R-:W-:Y:S01]  /*2b30*/  IMAD R83, R63.reuse, 0x20, R74 ;  /* 0x000000203f537824 */ /* 0x040fe200078e024a */
[----:B------:R-:W-:Y:S01]  /*2b40*/  SHF.R.S32.HI R79, RZ, 0x2, R61 ;  /* 0x00000002ff4f7819 */ /* 0x000fe2000001143d */
[----:B------:R-:W-:Y:S01]  /*2b50*/  IMAD R75, R63, 0x20, R66 ;  /* 0x000000203f4b7824 */ /* 0x000fe200078e0242 */
[----:B------:R-:W-:Y:S01]  /*2b60*/  SHF.R.S32.HI R71, RZ, 0x2, R57 ;  /* 0x00000002ff477819 */ /* 0x000fe20000011439 */
[----:B------:R-:W-:Y:S01]  /*2b70*/  IMAD.IADD R61, R174, 0x1, R73 ;  /* 0x00000001ae3d7824 */ /* 0x000fe200078e0249 */
[----:B------:R-:W-:Y:S01]  /*2b80*/  IADD3 R58, R64, 0x300, RZ ;  /* 0x00000300403a7810 */ /* 0x000fe20007ffe0ff */
[----:B------:R-:W-:Y:S01]  /*2b90*/  IMAD.IADD R76, R174, 0x1, R79 ;  /* 0x00000001ae4c7824 */ /* 0x000fe200078e024f */
[----:B------:R-:W-:Y:S01]  /*2ba0*/  ISETP.GE.AND P0, PT, R72, c[0x0][0x180], PT ;  /* 0x0000600048007a0c */ /* 0x000fe20003f06270 */
[----:B------:R-:W-:Y:S01]  /*2bb0*/  IMAD.IADD R60, R174, 0x1, R71 ;  /* 0x00000001ae3c7824 */ /* 0x000fe200078e0247 */
[----:B------:R-:W-:-:S02]  /*2bc0*/  ISETP.GE.AND P2, PT, R83, c[0x0][0x180], PT ;  /* 0x0000600053007a0c */ /* 0x000fc40003f46270 */
[----:B------:R-:W-:Y:S02]  /*2bd0*/  ISETP.GE.AND P1, PT, R75, c[0x0][0x180], PT ;  /* 0x000060004b007a0c */ /* 0x000fe40003f26270 */
[----:B------:R-:W-:Y:S02]  /*2be0*/  SHF.R.S32.HI R65, RZ, 0x1f, R58 ;  /* 0x0000001fff417819 */ /* 0x000fe4000001143a */
[----:B------:R-:W-:Y:S02]  /*2bf0*/  ISETP.GE.OR P0, PT, R61, c[0x0][0x178], P0 ;  /* 0x00005e003d007a0c */ /* 0x000fe40000706670 */
[----:B------:R-:W-:Y:S02]  /*2c00*/  ISETP.GE.OR P2, PT, R76, c[0x0][0x178], P2 ;  /* 0x00005e004c007a0c */ /* 0x000fe40001746670 */
[----:B------:R-:W-:Y:S02]  /*2c10*/  ISETP.GE.OR P1, PT, R60, c[0x0][0x178], P1 ;  /* 0x00005e003c007a0c */ /* 0x000fe40000f26670 */
[----:B------:R-:W-:-:S02]  /*2c20*/  LEA.HI R65, R65, R58, RZ, 0x5 ;  /* 0x0000003a41417211 */ /* 0x000fc400078f28ff */
[----:B------:R-:W-:Y:S02]  /*2c30*/  IADD3 R56, R62, 0x60, RZ ;  /* 0x000000603e387810 */ /* 0x000fe40007ffe0ff */
[----:B------:R-:W-:Y:S02]  /*2c40*/  LOP3.LUT R65, R65, 0xffffffe0, RZ, 0xc0, !PT ;  /* 0xffffffe041417812 */ /* 0x000fe400078ec0ff */
[----:B------:R-:W-:-:S03]  /*2c50*/  SHF.R.S32.HI R57, RZ, 0x1f, R56 ;  /* 0x0000001fff397819 */ /* 0x000fc60000011438 */
[----:B------:R-:W-:Y:S01]  /*2c60*/  IMAD.IADD R78, R58, 0x1, -R65 ;  /* 0x000000013a4e7824 */ /* 0x000fe200078e0a41 */
[----:B------:R-:W-:Y:S01]  /*2c70*/  LEA.HI R67, R57, R56, RZ, 0x2 ;  /* 0x0000003839437211 */ /* 0x000fe200078f10ff */
[----:B------:R-:W-:Y:S01]  /*2c80*/  @!P0 IMAD R57, R61, c[0x0][0x180], RZ ;  /* 0x000060003d398a24 */ /* 0x000fe200078e02ff */
[----:B------:R-:W-:Y:S01]  /*2c90*/  @!P1 SHF.R.S32.HI R61, RZ, 0x1f, R75 ;  /* 0x0000001fff3d9819 */ /* 0x000fe2000001144b */
[----:B------:R-:W-:Y:S01]  /*2ca0*/  @!P2 IMAD R58, R76, c[0x0][0x180], RZ ;  /* 0x000060004c3aaa24 */ /* 0x000fe200078e02ff */
[----:B------:R-:W-:Y:S01]  /*2cb0*/  @!P2 SHF.R.S32.HI R65, RZ, 0x1f, R83 ;  /* 0x0000001fff41a819 */ /* 0x000fe20000011453 */
[----:B------:R-:W-:Y:S01]  /*2cc0*/  @!P1 IMAD R56, R60, c[0x0][0x180], RZ ;  /* 0x000060003c389a24 */ /* 0x000fe200078e02ff */
[----:B------:R-:W-:Y:S01]  /*2cd0*/  @!P0 SHF.R.S32.HI R60, RZ, 0x1f, R72 ;  /* 0x0000001fff3c8819 */ /* 0x000fe20000011448 */
[----:B------:R-:W-:Y:S01]  /*2ce0*/  @!P1 IMAD R59, R71, 0x28, R66 ;  /* 0x00000028473b9824 */ /* 0x000fe200078e0242 */
[----:B------:R-:W-:Y:S01]  /*2cf0*/  @!P2 IADD3 R71, P5, R83, R58, RZ ;  /* 0x0000003a5347a210 */ /* 0x000fe20007fbe0ff */
[----:B------:R-:W-:Y:S01]  /*2d00*/  @!P0 IMAD R66, R73, 0x28, R70 ;  /* 0x0000002849428824 */ /* 0x000fe200078e0246 */
[----:B------:R-:W-:Y:S01]  /*2d10*/  @!P0 IADD3 R73, P4, R72, R57, RZ ;  /* 0x0000003948498210 */ /* 0x000fe20007f9e0ff */
[----:B------:R-:W-:Y:S01]  /*2d20*/  @!P2 IMAD R70, R79, 0x28, R74 ;  /* 0x000000284f46a824 */ /* 0x000fe200078e024a */
[----:B------:R-:W-:-:S02]  /*2d30*/  @!P1 IADD3 R75, P3, R75, R56, RZ ;  /* 0x000000384b4b9210 */ /* 0x000fc40007f7e0ff */
[----:B------:R-:W-:Y:S02]  /*2d40*/  @!P0 LEA.HI.X.SX32 R74, R57, R60, 0x1, P4 ;  /* 0x0000003c394a8211 */ /* 0x000fe400020f0eff */
[----:B------:R-:W-:Y:S01]  /*2d50*/  @!P2 LEA.HI.X.SX32 R72, R58, R65, 0x1, P5 ;  /* 0x000000413a48a211 */ /* 0x000fe200028f0eff */
[----:B------:R-:W-:Y:S01]  /*2d60*/  @!P1 IMAD R65, R59, 0x2, R77 ;  /* 0x000000023b419824 */ /* 0x000fe200078e024d */
[----:B------:R-:W-:Y:S02]  /*2d70*/  @!P1 LEA.HI.X.SX32 R76, R56, R61, 0x1, P3 ;  /* 0x0000003d384c9211 */ /* 0x000fe400018f0eff */
[----:B------:R-:W-:Y:S02]  /*2d80*/  @!P0 LEA R58, P4, R73, c[0x0][0x160], 0x1 ;  /* 0x00005800493a8a11 */ /* 0x000fe400078808ff */
[----:B------:R-:W-:Y:S02]  /*2d90*/  @!P1 LEA R56, P3, R75, c[0x0][0x160], 0x1 ;  /* 0x000058004b389a11 */ /* 0x000fe400078608ff */
[----:B------:R-:W-:-:S02]  /*2da0*/  @!P2 LEA R60, P5, R71, c[0x0][0x160], 0x1 ;  /* 0x00005800473caa11 */ /* 0x000fc400078a08ff */
[----:B------:R-:W-:Y:S02]  /*2db0*/  @!P0 LEA.HI.X R59, R73, c[0x0][0x164], R74, 0x1, P4 ;  /* 0x00005900493b8a11 */ /* 0x000fe400020f0c4a */
[----:B------:R-:W-:Y:S01]  /*2dc0*/  @!P1 LEA.HI.X R57, R75, c[0x0][0x164], R76, 0x1, P3 ;  /* 0x000059004b399a11 */ /* 0x000fe200018f0c4c */
[----:B------:R-:W-:Y:S01]  /*2dd0*/  IMAD R75, R63, 0x20, R78 ;  /* 0x000000203f4b7824 */ /* 0x000fe200078e024e */
[----:B------:R-:W-:Y:S01]  /*2de0*/  SHF.R.S32.HI R73, RZ, 0x2, R67 ;  /* 0x00000002ff497819 */ /* 0x000fe20000011443 */
[--C-:B------:R-:W-:Y:S01]  /*2df0*/  @!P0 IMAD R67, R66, 0x2, R77.reuse ;  /* 0x0000000242438824 */ /* 0x100fe200078e024d */
[----:B------:R-:W-:Y:S01]  /*2e00*/  @!P2 LEA.HI.X R61, R71, c[0x0][0x164], R72, 0x1, P5 ;  /* 0x00005900473daa11 */ /* 0x000fe200028f0c48 */
[----:B------:R-:W-:Y:S01]  /*2e10*/  @!P2 IMAD R71, R70, 0x2, R77 ;  /* 0x000000024647a824 */ /* 0x000fe200078e024d */
[----:B------:R-:W-:Y:S01]  /*2e20*/  @!PT LDS RZ, [RZ] ;  /* 0x00000000fffff984 */ /* 0x000fe20000000800 */
[----:B------:R-:W-:Y:S01]  /*2e30*/  @!PT LDS RZ, [RZ] ;  /* 0x00000000fffff984 */ /* 0x000fe20000000800 */
[----:B------:R-:W-:Y:S01]  /*2e40*/  @!PT LDS RZ, [RZ] ;  /* 0x00000000fffff984 */ /* 0x000fe20000000800 */
[----:B------:R1:W-:Y:S01]  /*2e50*/  @!P1 LDGSTS.E.128 [R65], [R56.64] ;  /* 0x0000000038419fae */ /* 0x0003e2000b921c44 */
[----:B------:R-:W-:Y:S01]  /*2e60*/  IMAD.IADD R66, R174, 0x1, R73 ;  /* 0x00000001ae427824 */ /* 0x000fe200078e0249 */
[----:B------:R-:W-:-:S02]  /*2e70*/  ISETP.GE.AND P1, PT, R75, c[0x0][0x180], PT ;  /* 0x000060004b007a0c */ /* 0x000fc40003f26270 */
[----:B------:R1:W-:Y:S01]  /*2e80*/  @!P0 LDGSTS.E.128 [R67], [R58.64] ;  /* 0x000000003a438fae */ /* 0x0003e2000b921c44 */
[----:B------:R-:W-:Y:S02]  /*2e90*/  ISETP.GE.AND P0, PT, R62, 0x180, PT ;  /* 0x000001803e00780c */ /* 0x000fe40003f06270 */
[----:B------:R-:W-:Y:S01]  /*2ea0*/  ISETP.GE.OR P1, PT, R66, c[0x0][0x178], P1 ;  /* 0x00005e0042007a0c */ /* 0x000fe20000f26670 */
[----:B------:R1:W-:Y:S01]  /*2eb0*/  @!P2 LDGSTS.E.128 [R71], [R60.64] ;  /* 0x000000003c47afae */ /* 0x0003e2000b921c44 */
[----:B------:R-:W-:-:S11]  /*2ec0*/  IADD3 R62, R62, 0x80, RZ ;  /* 0x000000803e3e7810 */ /* 0x000fd60007ffe0ff */
[----:B------:R-:W-:Y:S05]  /*2ed0*/  @P1 BRA `(.L_x_38) ;  /* 0x0000009000001947 */ /* 0x000fea0003800000 */
[----:B-1----:R-:W-:Y:S01]  /*2ee0*/  IMAD R56, R66, c[0x0][0x180], RZ ;  /* 0x0000600042387a24 */ /* 0x002fe200078e02ff */
[----:B------:R-:W-:Y:S01]  /*2ef0*/  SHF.R.S32.HI R57, RZ, 0x1f, R75 ;  /* 0x0000001fff397819 */ /* 0x000fe2000001144b */
[----:B------:R-:W-:-:S03]  /*2f00*/  IMAD R58, R73, 0x28, R78 ;  /* 0x00000028493a7824 */ /* 0x000fc600078e024e */
[----:B------:R-:W-:-:S04]  /*2f10*/  IADD3 R59, P1, R75, R56, RZ ;  /* 0x000000384b3b7210 */ /* 0x000fc80007f3e0ff */
[----:B------:R-:W-:Y:S02]  /*2f20*/  LEA.HI.X.SX32 R60, R56, R57, 0x1, P1 ;  /* 0x00000039383c7211 */ /* 0x000fe400008f0eff */
[----:B------:R-:W-:-:S04]  /*2f30*/  LEA R56, P1, R59, c[0x0][0x160], 0x1 ;  /* 0x000058003b387a11 */ /* 0x000fc800078208ff */
[----:B------:R-:W-:Y:S01]  /*2f40*/  LEA.HI.X R57, R59, c[0x0][0x164], R60, 0x1, P1 ;  /* 0x000059003b397a11 */ /* 0x000fe200008f0c3c */
[----:B------:R-:W-:-:S05]  /*2f50*/  IMAD R59, R58, 0x2, R77 ;  /* 0x000000023a3b7824 */ /* 0x000fca00078e024d */
[----:B------:R1:W-:Y:S03]  /*2f60*/  LDGSTS.E.128 [R59], [R56.64] ;  /* 0x00000000383b7fae */ /* 0x0003e6000b921c44 */
.L_x_38:
[----:B-1----:R-:W-:Y:S05]  /*2f70*/  BSYNC B2 ;  /* 0x0000000000027941 */ /* 0x002fea0003800000 */
.L_x_37:
[----:B------:R-:W-:Y:S01]  /*2f80*/  IADD3 R64, R64, 0x400, RZ ;  /* 0x0000040040407810 */ /* 0x000fe20007ffe0ff */
[----:B------:R-:W-:Y:S05]  /*2f90*/  @!P0 BRA `(.L_x_39) ;  /* 0xfffffa0000008947 */ /* 0x000fea000383ffff */
.L_x_36:
[----:B------:R-:W-:Y:S05]  /*2fa0*/  BSYNC B1 ;  /* 0x0000000000017941 */ /* 0x000fea0003800000 */
.L_x_35:
[----:B------:R-:W-:Y:S01]  /*2fb0*/  ISETP.NE.AND P0, PT, R25, RZ, PT ;  /* 0x000000ff1900720c */ /* 0x000fe20003f05270 */
[----:B-1----:R-:W-:Y:S01]  /*2fc0*/  IMAD.MOV.U32 R57, RZ, RZ, 0x2200 ;  /* 0x00002200ff397424 */ /* 0x002fe200078e00ff */
[----:B------:R-:W-:Y:S01]  /*2fd0*/  IADD3 R85, R9, 0x1, RZ ;  /* 0x0000000109557810 */ /* 0x000fe20007ffe0ff */
[----:B------:R-:W-:Y:S01]  /*2fe0*/  BSSY B1, `(.L_x_40) ;  /* 0x0000043000017945 */ /* 0x000fe20003800000 */
[----:B------:R-:W-:Y:S02]  /*2ff0*/  IMAD.MOV.U32 R62, RZ, RZ, R0 ;  /* 0x000000ffff3e7224 */ /* 0x000fe400078e0000 */
[----:B------:R-:W-:-:S05]  /*3000*/  LOP3.LUT R56, R85, 0x1, RZ, 0xc0, !PT ;  /* 0x0000000155387812 */ /* 0x000fca00078ec0ff */
[----:B------:R-:W-:Y:S02]  /*3010*/  IMAD R75, R56, R57, 0x5080 ;  /* 0x00005080384b7424 */ /* 0x000fe400078e0239 */
[----:B------:R-:W-:Y:S05]  /*3020*/  @!P0 BRA `(.L_x_41) ;  /* 0x000003e000008947 */ /* 0x000fea0003800000 */
[----:B------:R-:W-:Y:S01]  /*3030*/  IMAD.IADD R56, R172, 0x1, R3 ;  /* 0x00000001ac387824 */ /* 0x000fe200078e0203 */
[----:B------:R-:W-:Y:S01]  /*3040*/  BSSY B2, `(.L_x_42) ;  /* 0x0000012000027945 */ /* 0x000fe20003800000 */
[----:B------:R-:W-:Y:S01]  /*3050*/  IMAD R57, R85, 0x20, R12 ;  /* 0x0000002055397824 */ /* 0x000fe200078e020c */
[----:B------:R-:W-:Y:S02]  /*3060*/  ISETP.NE.AND P1, PT, R25, 0x1, PT ;  /* 0x000000011900780c */ /* 0x000fe40003f25270 */
[----:B------:R-:W-:-:S04]  /*3070*/  ISETP.GE.AND P0, PT, R56, c[0x0][0x17c], PT ;  /* 0x00005f0038007a0c */ /* 0x000fc80003f06270 */
[----:B------:R-:W-:-:S13]  /*3080*/  ISETP.GE.OR P0, PT, R57, c[0x0][0x180], P0 ;  /* 0x0000600039007a0c */ /* 0x000fda0000706670 */
[----:B------:R-:W-:Y:S05]  /*3090*/  @P0 BRA `(.L_x_43) ;  /* 0x000000c000000947 */ /* 0x000fea0003800000 */
[----:B------:R-:W-:Y:S01]  /*30a0*/  IMAD R57, R57, c[0x0][0x17c], RZ ;  /* 0x00005f0039397a24 */ /* 0x000fe200078e02ff */
[----:B------:R-:W-:Y:S01]  /*30b0*/  SHF.R.S32.HI R60, RZ, 0x1f, R56 ;  /* 0x0000001fff3c7819 */ /* 0x000fe20000011438 */
[----:B------:R-:W-:-:S03]  /*30c0*/  IMAD R58, R12, 0x88, R3 ;  /* 0x000000880c3a7824 */ /* 0x000fc600078e0203 */
        /* <DEDUP_REMOVED lines=9> */
.L_x_43:
[----:B------:R-:W-:Y:S05]  /*3160*/  BSYNC B2 ;  /* 0x0000000000027941 */ /* 0x000fea0003800000 */
.L_x_42:
[----:B------:R-:W-:Y:S01]  /*3170*/  IADD3 R62, R0, 0x20, RZ ;  /* 0x00000020003e7810 */ /* 0x000fe20007ffe0ff */
[----:B------:R-:W-:Y:S05]  /*3180*/  @!P1 BRA `(.L_x_41) ;  /* 0x0000028000009947 */ /* 0x000fea0003800000 */
[----:B-1----:R-:W-:Y:S01]  /*3190*/  IMAD.IADD R56, R172, 0x1, R5 ;  /* 0x00000001ac387824 */ /* 0x002fe200078e0205 */
        /* <DEDUP_REMOVED lines=18> */
.L_x_45:
[----:B------:R-:W-:Y:S05]  /*32c0*/  BSYNC B2 ;  /* 0x0000000000027941 */ /* 0x000fea0003800000 */
.L_x_44:
[----:B------:R-:W-:Y:S01]  /*32d0*/  IADD3 R62, R0, 0x40, RZ ;  /* 0x00000040003e7810 */ /* 0x000fe20007ffe0ff */
[----:B------:R-:W-:Y:S05]  /*32e0*/  @!P1 BRA `(.L_x_41) ;  /* 0x0000012000009947 */ /* 0x000fea0003800000 */
[----:B-1----:R-:W-:Y:S01]  /*32f0*/  IMAD R57, R85, 0x20, R16 ;  /* 0x0000002055397824 */ /* 0x002fe200078e0210 */
[----:B------:R-:W-:Y:S01]  /*3300*/  ISETP.GE.AND P0, PT, R24, c[0x0][0x17c], PT ;  /* 0x00005f0018007a0c */ /* 0x000fe20003f06270 */
[----:B------:R-:W-:-:S03]  /*3310*/  IMAD.MOV.U32 R62, RZ, RZ, R8 ;  /* 0x000000ffff3e7224 */ /* 0x000fc600078e0008 */
[----:B------:R-:W-:-:S13]  /*3320*/  ISETP.GE.OR P0, PT, R57, c[0x0][0x180], P0 ;  /* 0x0000600039007a0c */ /* 0x000fda0000706670 */
[----:B------:R-:W-:Y:S05]  /*3330*/  @P0 BRA `(.L_x_41) ;  /* 0x000000d000000947 */ /* 0x000fea0003800000 */
[----:B------:R-:W-:Y:S02]  /*3340*/  IMAD R57, R57, c[0x0][0x17c], RZ ;  /* 0x00005f0039397a24 */ /* 0x000fe400078e02ff */
[----:B------:R-:W-:Y:S02]  /*3350*/  IMAD R58, R16, 0x88, R7 ;  /* 0x00000088103a7824 */ /* 0x000fe400078e0207 */
[----:B------:R-:W-:Y:S01]  /*3360*/  IMAD.MOV.U32 R62, RZ, RZ, R8 ;  /* 0x000000ffff3e7224 */ /* 0x000fe200078e0008 */
[----:B------:R-:W-:Y:S02]  /*3370*/  SHF.R.S32.HI R59, RZ, 0x1f, R57 ;  /* 0x0000001fff3b7819 */ /* 0x000fe40000011439 */
[----:B------:R-:W-:-:S04]  /*3380*/  IADD3 R57, P0, R24, R57, RZ ;  /* 0x0000003918397210 */ /* 0x000fc80007f1e0ff */
        /* <DEDUP_REMOVED lines=8> */
.L_x_41:
[----:B------:R-:W-:Y:S05]  /*3410*/  BSYNC B1 ;  /* 0x0000000000017941 */ /* 0x000fea0003800000 */
.L_x_40:
[----:B------:R-:W-:-:S13]  /*3420*/  ISETP.GE.U32.AND P0, PT, R10, 0x60, PT ;  /* 0x000000600a00780c */ /* 0x000fda0003f06070 */
[----:B------:R-:W-:Y:S05]  /*3430*/  @!P0 BRA `(.L_x_28) ;  /* 0x0000060000008947 */ /* 0x000fea0003800000 */
.L_x_48:
        /* <DEDUP_REMOVED lines=12> */
[----:B------:R-:W-:Y:S02]  /*3500*/  LOP3.LUT R57, R57, 0xffffff80, RZ, 0xc0, !PT ;  /* 0xffffff8039397812 */ /* 0x000fe400078ec0ff */
[----:B------:R-:W-:Y:S02]  /*3510*/  LEA.HI R61, R61, R58, RZ, 0x7 ;  /* 0x0000003a3d3d7211 */ /* 0x000fe400078f38ff */
[----:B------:R-:W-:Y:S01]  /*3520*/  LEA.HI R65, R65, R64, RZ, 0x7 ;  /* 0x0000004041417211 */ /* 0x000fe200078f38ff */
[----:B------:R-:W-:Y:S01]  /*3530*/  IMAD.IADD R67, R56, 0x1, -R57 ;  /* 0x0000000138437824 */ /* 0x000fe200078e0a39 */
[----:B------:R-:W-:-:S02]  /*3540*/  SHF.R.S32.HI R63, RZ, 0x1f, R60 ;  /* 0x0000001fff3f7819 */ /* 0x000fc4000001143c */
[----:B------:R-:W-:Y:S01]  /*3550*/  LOP3.LUT R61, R61, 0xffffff80, RZ, 0xc0, !PT ;  /* 0xffffff803d3d7812 */ /* 0x000fe200078ec0ff */
[----:B------:R-:W-:Y:S01]  /*3560*/  IMAD.IADD R73, R172, 0x1, R67 ;  /* 0x00000001ac497824 */ /* 0x000fe200078e0243 */
[----:B------:R-:W-:Y:S02]  /*3570*/  LOP3.LUT R65, R65, 0xffffff80, RZ, 0xc0, !PT ;  /* 0xffffff8041417812 */ /* 0x000fe400078ec0ff */
[----:B------:R-:W-:Y:S01]  /*3580*/  SHF.R.S32.HI R57, RZ, 0x1f, R62 ;  /* 0x0000001fff397819 */ /* 0x000fe2000001143e */
[----:B------:R-:W-:Y:S01]  /*3590*/  IMAD.IADD R71, R58, 0x1, -R61 ;  /* 0x000000013a477824 */ /* 0x000fe200078e0a3d */
[----:B------:R-:W-:Y:S01]  /*35a0*/  LEA.HI R63, R63, R60, RZ, 0x4 ;  /* 0x0000003c3f3f7211 */ /* 0x000fe200078f20ff */
[----:B------:R-:W-:Y:S01]  /*35b0*/  IMAD.IADD R77, R64, 0x1, -R65 ;  /* 0x00000001404d7824 */ /* 0x000fe200078e0a41 */
[----:B------:R-:W-:Y:S01]  /*35c0*/  LEA.HI R57, R57, R62, RZ, 0x4 ;  /* 0x0000003e39397211 */ /* 0x000fe200078f20ff */
[C---:B------:R-:W-:Y:S01]  /*35d0*/  IMAD.IADD R70, R172.reuse, 0x1, R71 ;  /* 0x00000001ac467824 */ /* 0x040fe200078e0247 */
[----:B------:R-:W-:Y:S01]  /*35e0*/  SHF.R.S32.HI R66, RZ, 0x4, R59 ;  /* 0x00000004ff427819 */ /* 0x000fe2000001143b */
[----:B------:R-:W-:Y:S01]  /*35f0*/  IMAD.IADD R79, R172, 0x1, R77 ;  /* 0x00000001ac4f7824 */ /* 0x000fe200078e024d */
[----:B------:R-:W-:-:S02]  /*3600*/  SHF.R.S32.HI R72, RZ, 0x4, R63 ;  /* 0x00000004ff487819 */ /* 0x000fc4000001143f */
[----:B------:R-:W-:Y:S01]  /*3610*/  SHF.R.S32.HI R64, RZ, 0x4, R57 ;  /* 0x00000004ff407819 */ /* 0x000fe20000011439 */
[C---:B------:R-:W-:Y:S01]  /*3620*/  IMAD R63, R85.reuse, 0x20, R66 ;  /* 0x00000020553f7824 */ /* 0x040fe200078e0242 */
[----:B------:R-:W-:Y:S01]  /*3630*/  IADD3 R56, R62, 0x60, RZ ;  /* 0x000000603e387810 */ /* 0x000fe20007ffe0ff */
[C---:B------:R-:W-:Y:S01]  /*3640*/  IMAD R74, R85.reuse, 0x20, R72 ;  /* 0x00000020554a7824 */ /* 0x040fe200078e0248 */
[----:B------:R-:W-:Y:S01]  /*3650*/  ISETP.GE.AND P0, PT, R70, c[0x0][0x17c], PT ;  /* 0x00005f0046007a0c */ /* 0x000fe20003f06270 */
[----:B------:R-:W-:Y:S01]  /*3660*/  IMAD R61, R85, 0x20, R64 ;  /* 0x00000020553d7824 */ /* 0x000fe200078e0240 */
[----:B------:R-:W-:Y:S01]  /*3670*/  ISETP.GE.AND P2, PT, R79, c[0x0][0x17c], PT ;  /* 0x00005f004f007a0c */ /* 0x000fe20003f46270 */
[----:B------:R-:W-:Y:S01]  /*3680*/  IMAD.SHL.U32 R60, R56, 0x8, RZ ;  /* 0x00000008383c7824 */ /* 0x000fe200078e00ff */
[----:B------:R-:W-:Y:S02]  /*3690*/  ISETP.GE.AND P1, PT, R73, c[0x0][0x17c], PT ;  /* 0x00005f0049007a0c */ /* 0x000fe40003f26270 */
[----:B------:R-:W-:-:S02]  /*36a0*/  ISETP.GE.OR P0, PT, R63, c[0x0][0x180], P0 ;  /* 0x000060003f007a0c */ /* 0x000fc40000706670 */
[----:B------:R-:W-:Y:S02]  /*36b0*/  ISETP.GE.OR P2, PT, R74, c[0x0][0x180], P2 ;  /* 0x000060004a007a0c */ /* 0x000fe40001746670 */
[----:B------:R-:W-:Y:S02]  /*36c0*/  ISETP.GE.OR P1, PT, R61, c[0x0][0x180], P1 ;  /* 0x000060003d007a0c */ /* 0x000fe40000f26670 */
[----:B------:R-:W-:-:S04]  /*36d0*/  SHF.R.S32.HI R57, RZ, 0x1f, R60 ;  /* 0x0000001fff397819 */ /* 0x000fc8000001143c */
[----:B------:R-:W-:Y:S02]  /*36e0*/  LEA.HI R58, R57, R60, RZ, 0x7 ;  /* 0x0000003c393a7211 */ /* 0x000fe400078f38ff */
[----:B------:R-:W-:Y:S02]  /*36f0*/  SHF.R.S32.HI R57, RZ, 0x1f, R56 ;  /* 0x0000001fff397819 */ /* 0x000fe40000011438 */
[----:B------:R-:W-:Y:S01]  /*3700*/  LOP3.LUT R59, R58, 0xffffff80, RZ, 0xc0, !PT ;  /* 0xffffff803a3b7812 */ /* 0x000fe200078ec0ff */
[----:B------:R-:W-:Y:S01]  /*3710*/  @!P2 IMAD R58, R74, c[0x0][0x17c], RZ ;  /* 0x00005f004a3aaa24 */ /* 0x000fe200078e02ff */
[----:B------:R-:W-:Y:S01]  /*3720*/  LEA.HI R65, R57, R56, RZ, 0x4 ;  /* 0x0000003839417211 */ /* 0x000fe200078f20ff */
[----:B------:R-:W-:Y:S01]  /*3730*/  @!P0 IMAD R57, R63, c[0x0][0x17c], RZ ;  /* 0x00005f003f398a24 */ /* 0x000fe200078e02ff */
[----:B------:R-:W-:Y:S01]  /*3740*/  @!P2 SHF.R.S32.HI R63, RZ, 0x1f, R79 ;  /* 0x0000001fff3fa819 */ /* 0x000fe2000001144f */
[----:B------:R-:W-:Y:S01]  /*3750*/  @!P1 IMAD R56, R61, c[0x0][0x17c], RZ ;  /* 0x00005f003d389a24 */ /* 0x000fe200078e02ff */
[----:B------:R-:W-:Y:S01]  /*3760*/  @!P1 SHF.R.S32.HI R61, RZ, 0x1f, R73 ;  /* 0x0000001fff3d9819 */ /* 0x000fe20000011449 */
[----:B------:R-:W-:Y:S01]  /*3770*/  IMAD.IADD R83, R60, 0x1, -R59 ;  /* 0x000000013c537824 */ /* 0x000fe200078e0a3b */
        /* <DEDUP_REMOVED lines=14> */
[----:B------:R-:W-:Y:S01]  /*3860*/  @!P2 LEA.HI.X R61, R67, c[0x0][0x16c], R70, 0x1, P5 ;  /* 0x00005b00433daa11 */ /* 0x000fe200028f0c46 */
[----:B------:R-:W-:Y:S01]  /*3870*/  @!P2 IMAD R67, R66, 0x2, R75 ;  /* 0x000000024243a824 */ /* 0x000fe200078e024b */
[----:B------:R-:W-:Y:S02]  /*3880*/  @!P1 LEA.HI.X R57, R73, c[0x0][0x16c], R74, 0x1, P3 ;  /* 0x00005b0049399a11 */ /* 0x000fe400018f0c4a */
[----:B------:R-:W-:Y:S01]  /*3890*/  SHF.R.S32.HI R70, RZ, 0x4, R65 ;  /* 0x00000004ff467819 */ /* 0x000fe20000011441 */
[----:B------:R-:W-:Y:S01]  /*38a0*/  @!P0 IMAD R65, R64, 0x2, R75 ;  /* 0x0000000240418824 */ /* 0x000fe200078e024b */
[----:B------:R-:W-:Y:S01]  /*38b0*/  @!P0 LEA.HI.X R59, R71, c[0x0][0x16c], R72, 0x1, P4 ;  /* 0x00005b00473b8a11 */ /* 0x000fe200020f0c48 */
[----:B------:R-:W-:Y:S01]  /*38c0*/  IMAD.IADD R71, R172, 0x1, R83 ;  /* 0x00000001ac477824 */ /* 0x000fe200078e0253 */
[----:B------:R-:W-:Y:S01]  /*38d0*/  @!PT LDS RZ, [RZ] ;  /* 0x00000000fffff984 */ /* 0x000fe20000000800 */
[----:B------:R-:W-:Y:S01]  /*38e0*/  @!PT LDS RZ, [RZ] ;  /* 0x00000000fffff984 */ /* 0x000fe20000000800 */
[----:B------:R-:W-:Y:S01]  /*38f0*/  @!PT LDS RZ, [RZ] ;  /* 0x00000000fffff984 */ /* 0x000fe20000000800 */
[----:B------:R1:W-:Y:S01]  /*3900*/  @!P1 LDGSTS.E.128 [R63], [R56.64] ;  /* 0x00000000383f9fae */ /* 0x0003e2000b921c44 */
[----:B------:R-:W-:-:S03]  /*3910*/  IMAD R64, R85, 0x20, R70 ;  /* 0x0000002055407824 */ /* 0x000fc600078e0246 */
[----:B------:R1:W-:Y:S01]  /*3920*/  @!P0 LDGSTS.E.128 [R65], [R58.64] ;  /* 0x000000003a418fae */ /* 0x0003e2000b921c44 */
[----:B------:R-:W-:Y:S02]  /*3930*/  ISETP.GE.AND P1, PT, R71, c[0x0][0x17c], PT ;  /* 0x00005f0047007a0c */ /* 0x000fe40003f26270 */
[----:B------:R-:W-:Y:S01]  /*3940*/  ISETP.GE.AND P0, PT, R62, 0x180, PT ;  /* 0x000001803e00780c */ /* 0x000fe20003f06270 */
[----:B------:R1:W-:Y:S01]  /*3950*/  @!P2 LDGSTS.E.128 [R67], [R60.64] ;  /* 0x000000003c43afae */ /* 0x0003e2000b921c44 */
[----:B------:R-:W-:Y:S02]  /*3960*/  ISETP.GE.OR P1, PT, R64, c[0x0][0x180], P1 ;  /* 0x0000600040007a0c */ /* 0x000fe40000f26670 */
        /* <DEDUP_REMOVED lines=11> */
.L_x_47:
[----:B-1----:R-:W-:Y:S05]  /*3a20*/  BSYNC B1 ;  /* 0x0000000000017941 */ /* 0x002fea0003800000 */
.L_x_46:
[----:B------:R-:W-:Y:S05]  /*3a30*/  @!P0 BRA `(.L_x_48) ;  /* 0xfffffa0000008947 */ /* 0x000fea000383ffff */
.L_x_28:
[----:B------:R-:W-:Y:S05]  /*3a40*/  BSYNC B0 ;  /* 0x0000000000007941 */ /* 0x000fea0003800000 */
.L_x_27:
[----:B------:R-:W0:Y:S01]  /*3a50*/  LDGDEPBAR ;  /* 0x00000000000079af */ /* 0x000e220000000000 */
[----:B------:R-:W-:-:S05]  /*3a60*/  DEPBAR.LE SB0, 0x0 ;  /* 0x000080000000791a */ /* 0x000fca0000000000 */
.L_x_25:
[----:B------:R-:W-:Y:S02]  /*3a70*/  WARPSYNC 0xffffffff ;  /* 0xffffffff00007948 */ /* 0x000fe40003800000 */
[----:B------:R-:W-:Y:S01]  /*3a80*/  IADD3 R9, R9, 0x1, RZ ;  /* 0x0000000109097810 */ /* 0x000fe20007ffe0ff */
[----:B------:R-:W-:Y:S03]  /*3a90*/  BAR.SYNC.DEFER_BLOCKING 0x0 ;  /* 0x0000000000007b1d */ /* 0x000fe60000010000 */
[----:B------:R-:W-:-:S13]  /*3aa0*/  ISETP.GE.AND P0, PT, R9, R20, PT ;  /* 0x000000140900720c */ /* 0x000fda0003f06270 */
[----:B------:R-:W-:Y:S01]  /*3ab0*/  @P0 CALL.REL.NOINC `(.L_x_23) ;  /* 0x0000001000000944 */ /* 0x000fe20003c00000 */
[----:B------:R-:W-:Y:S05]  /*3ac0*/  BRA `(.L_x_49) ;  /* 0xffffe02000007947 */ /* 0x000fea000383ffff */
.L_x_23:
[----:B------:R-:W-:-:S13]  /*3ad0*/  ISETP.GE.AND P0, PT, R0, 0x20, PT ;  /* 0x000000200000780c */ /* 0x000fda0003f06270 */
[----:B------:R-:W-:Y:S05]  /*3ae0*/  @!P0 EXIT ;  /* 0x000000000000894d */ /* 0x000fea0003800000 */
[----:B------:R-:W-:Y:S01]  /*3af0*/  IMAD R170, R170, 0x2a, R174 ;  /* 0x0000002aaaaa7824 */ /* 0x000fe200078e02ae */
[C---:B------:R-:W-:Y:S02]  /*3b00*/  ISETP.GE.AND P6, PT, R172.reuse, c[0x0][0x17c], PT ;  /* 0x00005f00ac007a0c */ /* 0x040fe40003fc6270 */
[----:B------:R-:W-:Y:S01]  /*3b10*/  IADD3 R8, R172, 0x10, RZ ;  /* 0x00000010ac087810 */ /* 0x000fe20007ffe0ff */
[C---:B------:R-:W-:Y:S01]  /*3b20*/  IMAD R3, R170.reuse, c[0x0][0x17c], RZ ;  /* 0x00005f00aa037a24 */ /* 0x040fe200078e02ff */
[----:B------:R-:W-:Y:S02]  /*3b30*/  ISETP.GE.OR P3, PT, R170, c[0x0][0x178], P6 ;  /* 0x00005e00aa007a0c */ /* 0x000fe40003766670 */
[C---:B------:R-:W-:Y:S02]  /*3b40*/  IADD3 R10, R172.reuse, 0x20, RZ ;  /* 0x00000020ac0a7810 */ /* 0x040fe40007ffe0ff */
[----:B------:R-:W-:Y:S02]  /*3b50*/  IADD3 R2, R172, 0x30, RZ ;  /* 0x00000030ac027810 */ /* 0x000fe40007ffe0ff */
[----:B------:R-:W-:-:S02]  /*3b60*/  ISETP.GE.AND P5, PT, R8, c[0x0][0x17c], PT ;  /* 0x00005f0008007a0c */ /* 0x000fc40003fa6270 */
[----:B------:R-:W-:Y:S02]  /*3b70*/  ISETP.GE.AND P0, PT, R10, c[0x0][0x17c], PT ;  /* 0x00005f000a007a0c */ /* 0x000fe40003f06270 */
[----:B------:R-:W-:Y:S02]  /*3b80*/  ISETP.GE.AND P1, PT, R2, c[0x0][0x17c], PT ;  /* 0x00005f0002007a0c */ /* 0x000fe40003f26270 */
[----:B------:R-:W-:Y:S02]  /*3b90*/  ISETP.GE.OR P2, PT, R170, c[0x0][0x178], P5 ;  /* 0x00005e00aa007a0c */ /* 0x000fe40002f46670 */
[----:B------:R-:W-:Y:S02]  /*3ba0*/  IADD3 R0, R172, 0x40, RZ ;  /* 0x00000040ac007810 */ /* 0x000fe40007ffe0ff */
[----:B------:R-:W-:Y:S01]  /*3bb0*/  SHF.R.S32.HI R11, RZ, 0x1f, R3 ;  /* 0x0000001fff0b7819 */ /* 0x000fe20000011403 */
[----:B------:R-:W-:Y:S08]  /*3bc0*/  @P3 BRA `(.L_x_50) ;  /* 0x0000013000003947 */ /* 0x000ff00003800000 */
[----:B------:R-:W2:Y:S01]  /*3bd0*/  S2R R4, SR_LANEID ;  /* 0x0000000000047919 */ /* 0x000ea20000000000 */
[----:B------:R-:W-:Y:S01]  /*3be0*/  IMAD.MOV.U32 R9, RZ, RZ, c[0x0][0x17c] ;  /* 0x00005f00ff097624 */ /* 0x000fe200078e00ff */
[----:B------:R-:W-:Y:S01]  /*3bf0*/  IADD3 R6, P3, R172, R3, RZ ;  /* 0x00000003ac067210 */ /* 0x000fe20007f7e0ff */
[----:B------:R-:W-:Y:S01]  /*3c00*/  IMAD.MOV.U32 R5, RZ, RZ, RZ ;  /* 0x000000ffff057224 */ /* 0x000fe200078e00ff */
[----:B------:R-:W-:Y:S02]  /*3c10*/  WARPSYNC 0xffffffff ;  /* 0xffffffff00007948 */ /* 0x000fe40003800000 */
[----:B------:R-:W-:-:S02]  /*3c20*/  SHF.R.U32.HI R9, RZ, 0x1, R9 ;  /* 0x00000001ff097819 */ /* 0x000fc40000011609 */
[----:B------:R-:W-:Y:S02]  /*3c30*/  LEA.HI.X.SX32 R15, R172, R11, 0x1, P3 ;  /* 0x0000000bac0f7211 */ /* 0x000fe400018f0eff */
[----:B------:R-:W-:Y:S02]  /*3c40*/  LEA R13, P3, R6, c[0x0][0x170], 0x1 ;  /* 0x00005c00060d7a11 */ /* 0x000fe400078608ff */
[----:B--2---:R-:W-:Y:S02]  /*3c50*/  SHF.R.U32.HI R7, RZ, 0x2, R4 ;  /* 0x00000002ff077819 */ /* 0x004fe40000011604 */
[----:B------:R-:W-:-:S05]  /*3c60*/  LOP3.LUT R4, R4, 0x3, RZ, 0xc0, !PT ;  /* 0x0000000304047812 */ /* 0x000fca00078ec0ff */
[----:B------:R-:W-:Y:S01]  /*3c70*/  IMAD.WIDE.U32 R4, R7, R9, R4 ;  /* 0x0000000907047225 */ /* 0x000fe200078e0004 */
[----:B------:R-:W-:-:S04]  /*3c80*/  LEA.HI.X R7, R6, c[0x0][0x174], R15, 0x1, P3 ;  /* 0x00005d0006077a11 */ /* 0x000fc800018f0c0f */
[----:B------:R-:W-:-:S04]  /*3c90*/  LEA R6, P3, R4, R13, 0x2 ;  /* 0x0000000d04067211 */ /* 0x000fc800078610ff */
[----:B------:R-:W-:-:S05]  /*3ca0*/  LEA.HI.X R7, R4, R7, R5, 0x2, P3 ;  /* 0x0000000704077211 */ /* 0x000fca00018f1405 */
[----:B------:R-:W-:Y:S01]  /*3cb0*/  IMAD.WIDE.U32 R4, R9, 0x20, R6 ;  /* 0x0000002009047825 */ /* 0x000fe200078e0006 */
[----:B------:R2:W-:Y:S04]  /*3cc0*/  STG.E [R6.64], R32 ;  /* 0x0000002006007986 */ /* 0x0005e8000c101904 */
[----:B------:R2:W-:Y:S04]  /*3cd0*/  STG.E [R4.64], R33 ;  /* 0x0000002104007986 */ /* 0x0005e8000c101904 */
[----:B------:R2:W-:Y:S04]  /*3ce0*/  STG.E [R6.64+0x10], R34 ;  /* 0x0000102206007986 */ /* 0x0005e8000c101904 */
[----:B------:R2:W-:Y:S02]  /*3cf0*/  STG.E [R4.64+0x10], R35 ;  /* 0x0000102304007986 */ /* 0x0005e4000c101904 */
.L_x_50:
[----:B------:R-:W-:Y:S05]  /*3d00*/  @P2 BRA `(.L_x_51) ;  /* 0x0000013000002947 */ /* 0x000fea0003800000 */
[----:B--2---:R-:W2:Y:S01]  /*3d10*/  S2R R4, SR_LANEID ;  /* 0x0000000000047919 */ /* 0x004ea20000000000 */
[----:B------:R-:W-:Y:S01]  /*3d20*/  IMAD.MOV.U32 R5, RZ, RZ, c[0x0][0x17c] ;  /* 0x00005f00ff057624 */ /* 0x000fe200078e00ff */
[----:B------:R-:W-:Y:S01]  /*3d30*/  IADD3 R12, P2, R3, R8, RZ ;  /* 0x00000008030c7210 */ /* 0x000fe20007f5e0ff */
[----:B------:R-:W-:Y:S03]  /*3d40*/  WARPSYNC 0xffffffff ;  /* 0xffffffff00007948 */ /* 0x000fe60003800000 */
[----:B------:R-:W-:Y:S01]  /*3d50*/  SHF.R.U32.HI R15, RZ, 0x1, R5 ;  /* 0x00000001ff0f7819 */ /* 0x000fe20000011605 */
[----:B------:R-:W-:Y:S01]  /*3d60*/  IMAD.MOV.U32 R5, RZ, RZ, RZ ;  /* 0x000000ffff057224 */ /* 0x000fe200078e00ff */
[----:B------:R-:W-:-:S02]  /*3d70*/  LEA.HI.X.SX32 R13, R8, R11, 0x1, P2 ;  /* 0x0000000b080d7211 */ /* 0x000fc400010f0eff */
        /* <DEDUP_REMOVED lines=12> */
.L_x_51:
[----:B------:R-:W-:Y:S02]  /*3e40*/  ISETP.GE.OR P4, PT, R170, c[0x0][0x178], P0 ;  /* 0x00005e00aa007a0c */ /* 0x000fe40000786670 */
[----:B------:R-:W-:-:S02]  /*3e50*/  ISETP.GE.AND P2, PT, R0, c[0x0][0x17c], PT ;  /* 0x00005f0000007a0c */ /* 0x000fc40003f46270 */
[----:B------:R-:W-:-:S09]  /*3e60*/  ISETP.GE.OR P3, PT, R170, c[0x0][0x178], P1 ;  /* 0x00005e00aa007a0c */ /* 0x000fd20000f66670 */
[----:B------:R-:W-:Y:S05]  /*3e70*/  @P4 BRA `(.L_x_52) ;  /* 0x0000013000004947 */ /* 0x000fea0003800000 */
[----:B--2---:R-:W2:Y:S01]  /*3e80*/  S2R R4, SR_LANEID ;  /* 0x0000000000047919 */ /* 0x004ea20000000000 */
[----:B------:R-:W-:Y:S01]  /*3e90*/  IMAD.MOV.U32 R5, RZ, RZ, c[0x0][0x17c] ;  /* 0x00005f00ff057624 */ /* 0x000fe200078e00ff */
[----:B------:R-:W-:Y:S01]  /*3ea0*/  IADD3 R12, P4, R3, R10, RZ ;  /* 0x0000000a030c7210 */ /* 0x000fe20007f9e0ff */
[----:B------:R-:W-:Y:S03]  /*3eb0*/  WARPSYNC 0xffffffff ;  /* 0xffffffff00007948 */ /* 0x000fe60003800000 */
[----:B------:R-:W-:Y:S01]  /*3ec0*/  SHF.R.U32.HI R15, RZ, 0x1, R5 ;  /* 0x00000001ff0f7819 */ /* 0x000fe20000011605 */
[----:B------:R-:W-:Y:S01]  /*3ed0*/  IMAD.MOV.U32 R5, RZ, RZ, RZ ;  /* 0x000000ffff057224 */ /* 0x000fe200078e00ff */
[----:B------:R-:W-:Y:S02]  /*3ee0*/  LEA.HI.X.SX32 R13, R10, R11, 0x1, P4 ;  /* 0x0000000b0a0d7211 */ /* 0x000fe400020f0eff */
[----:B------:R-:W-:-:S02]  /*3ef0*/  LEA R9, P4, R12, c[0x0][0x170], 0x1 ;  /* 0x00005c000c097a11 */ /* 0x000fc400078808ff */
        /* <DEDUP_REMOVED lines=11> */
.L_x_52:
[----:B------:R-:W-:Y:S02]  /*3fb0*/  ISETP.GE.OR P4, PT, R170, c[0x0][0x178], P2 ;  /* 0x00005e00aa007a0c */ /* 0x000fe40001786670 */
[----:B------:R-:W-:Y:S01]  /*3fc0*/  IADD3 R12, R172, 0x50, RZ ;  /* 0x00000050ac0c7810 */ /* 0x000fe20007ffe0ff */
[----:B------:R-:W-:Y:S09]  /*3fd0*/  @P3 BRA `(.L_x_53) ;  /* 0x0000013000003947 */ /* 0x000ff20003800000 */
        /* <DEDUP_REMOVED lines=19> */
.L_x_53:
[----:B------:R-:W-:Y:S01]  /*4110*/  ISETP.GE.AND P3, PT, R12, c[0x0][0x17c], PT ;  /* 0x00005f000c007a0c */ /* 0x000fe20003f66270 */
        /* <DEDUP_REMOVED lines=20> */
.L_x_54:
[----:B------:R-:W-:Y:S02]  /*4260*/  ISETP.GE.OR P4, PT, R170, c[0x0][0x178], P3 ;  /* 0x00005e00aa007a0c */ /* 0x000fe40001f86670 */
[----:B------:R-:W-:-:S02]  /*4270*/  IADD3 R14, R172, 0x60, RZ ;  /* 0x00000060ac0e7810 */ /* 0x000fc40007ffe0ff */
[----:B------:R-:W-:-:S09]  /*4280*/  IADD3 R18, R170, 0x10, RZ ;  /* 0x00000010aa127810 */ /* 0x000fd20007ffe0ff */
        /* <DEDUP_REMOVED lines=20> */
.L_x_55:
[----:B------:R-:W-:Y:S02]  /*43d0*/  ISETP.GE.OR P6, PT, R18, c[0x0][0x178], P6 ;  /* 0x00005e0012007a0c */ /* 0x000fe400037c6670 */
[----:B------:R-:W-:-:S02]  /*43e0*/  ISETP.GE.AND P4, PT, R14, c[0x0][0x17c], PT ;  /* 0x00005f000e007a0c */ /* 0x000fc40003f86270 */
[----:B------:R-:W-:Y:S02]  /*43f0*/  P2R R17, PR, RZ, 0x40 ;  /* 0x00000040ff117803 */ /* 0x000fe40000000000 */
[----:B------:R-:W-:Y:S02]  /*4400*/  ISETP.GE.OR P6, PT, R170, c[0x0][0x178], P4 ;  /* 0x00005e00aa007a0c */ /* 0x000fe400027c6670 */
[----:B------:R-:W-:-:S11]  /*4410*/  IADD3 R16, R172, 0x70, RZ ;  /* 0x00000070ac107810 */ /* 0x000fd60007ffe0ff */
[----:B------:R-:W-:Y:S05]  /*4420*/  @P6 BRA `(.L_x_56) ;  /* 0x0000013000006947 */ /* 0x000fea0003800000 */
[----:B------:R-:W-:Y:S01]  /*4430*/  IADD3 R13, P6, R3, R14, RZ ;  /* 0x0000000e030d7210 */ /* 0x000fe20007fde0ff */
[----:B--2---:R-:W-:Y:S01]  /*4440*/  IMAD.MOV.U32 R5, RZ, RZ, c[0x0][0x17c] ;  /* 0x00005f00ff057624 */ /* 0x004fe200078e00ff */
[----:B------:R-:W-:Y:S02]  /*4450*/  WARPSYNC 0xffffffff ;  /* 0xffffffff00007948 */ /* 0x000fe40003800000 */
[----:B------:R-:W-:Y:S02]  /*4460*/  LEA.HI.X.SX32 R4, R14, R11, 0x1, P6 ;  /* 0x0000000b0e047211 */ /* 0x000fe400030f0eff */
[C---:B------:R-:W-:Y:S02]  /*4470*/  LEA R9, P6, R13.reuse, c[0x0][0x170], 0x1 ;  /* 0x00005c000d097a11 */ /* 0x040fe400078c08ff */
[----:B------:R-:W-:Y:S01]  /*4480*/  SHF.R.U32.HI R15, RZ, 0x1, R5 ;  /* 0x00000001ff0f7819 */ /* 0x000fe20000011605 */
[----:B------:R-:W-:Y:S01]  /*4490*/  IMAD.MOV.U32 R5, RZ, RZ, RZ ;  /* 0x000000ffff057224 */ /* 0x000fe200078e00ff */
[----:B------:R-:W-:-:S02]  /*44a0*/  LEA.HI.X R13, R13, c[0x0][0x174], R4, 0x1, P6 ;  /* 0x00005d000d0d7a11 */ /* 0x000fc400030f0c04 */
[----:B------:R-:W2:Y:S02]  /*44b0*/  S2R R4, SR_LANEID ;  /* 0x0000000000047919 */ /* 0x000ea40000000000 */
[----:B--2---:R-:W-:Y:S02]  /*44c0*/  SHF.R.U32.HI R7, RZ, 0x2, R4 ;  /* 0x00000002ff077819 */ /* 0x004fe40000011604 */
[----:B------:R-:W-:-:S05]  /*44d0*/  LOP3.LUT R4, R4, 0x3, RZ, 0xc0, !PT ;  /* 0x0000000304047812 */ /* 0x000fca00078ec0ff */
[----:B------:R-:W-:-:S05]  /*44e0*/  IMAD.WIDE.U32 R6, R7, R15, R4 ;  /* 0x0000000f07067225 */ /* 0x000fca00078e0004 */
[----:B------:R-:W-:-:S04]  /*44f0*/  LEA R4, P6, R6, R9, 0x2 ;  /* 0x0000000906047211 */ /* 0x000fc800078c10ff */
[----:B------:R-:W-:-:S05]  /*4500*/  LEA.HI.X R5, R6, R13, R7, 0x2, P6 ;  /* 0x0000000d06057211 */ /* 0x000fca00030f1407 */
[----:B------:R-:W-:Y:S01]  /*4510*/  IMAD.WIDE.U32 R6, R15, 0x20, R4 ;  /* 0x000000200f067825 */ /* 0x000fe200078e0004 */
[----:B------:R2:W-:Y:S04]  /*4520*/  STG.E [R4.64], R104 ;  /* 0x0000006804007986 */ /* 0x0005e8000c101904 */
[----:B------:R2:W-:Y:S04]  /*4530*/  STG.E [R6.64], R105 ;  /* 0x0000006906007986 */ /* 0x0005e8000c101904 */
[----:B------:R2:W-:Y:S04]  /*4540*/  STG.E [R4.64+0x10], R106 ;  /* 0x0000106a04007986 */ /* 0x0005e8000c101904 */
[----:B------:R2:W-:Y:S02]  /*4550*/  STG.E [R6.64+0x10], R107 ;  /* 0x0000106b06007986 */ /* 0x0005e4000c101904 */
.L_x_56:
[----:B------:R-:W-:Y:S02]  /*4560*/  ISETP.GE.OR P5, PT, R18, c[0x0][0x178], P5 ;  /* 0x00005e0012007a0c */ /* 0x000fe40002fa6670 */
[----:B------:R-:W-:-:S02]  /*4570*/  ISETP.GE.AND P6, PT, R16, c[0x0][0x17c], PT ;  /* 0x00005f0010007a0c */ /* 0x000fc40003fc6270 */
[----:B------:R-:W-:Y:S02]  /*4580*/  P2R R19, PR, RZ, 0x20 ;  /* 0x00000020ff137803 */ /* 0x000fe40000000000 */
[----:B------:R-:W-:Y:S02]  /*4590*/  ISETP.GE.OR P5, PT, R170, c[0x0][0x178], P6 ;  /* 0x00005e00aa007a0c */ /* 0x000fe400037a6670 */
[C---:B------:R-:W-:Y:S02]  /*45a0*/  ISETP.GE.OR P0, PT, R18.reuse, c[0x0][0x178], P0 ;  /* 0x00005e0012007a0c */ /* 0x040fe40000706670 */
[C---:B------:R-:W-:Y:S02]  /*45b0*/  ISETP.GE.OR P1, PT, R18.reuse, c[0x0][0x178], P1 ;  /* 0x00005e0012007a0c */ /* 0x040fe40000f26670 */
[C---:B------:R-:W-:Y:S02]  /*45c0*/  ISETP.GE.OR P2, PT, R18.reuse, c[0x0][0x178], P2 ;  /* 0x00005e0012007a0c */ /* 0x040fe40001746670 */
[----:B------:R-:W-:-:S02]  /*45d0*/  ISETP.GE.OR P3, PT, R18, c[0x0][0x178], P3 ;  /* 0x00005e0012007a0c */ /* 0x000fc40001f66670 */
[C---:B------:R-:W-:Y:S02]  /*45e0*/  ISETP.GE.OR P4, PT, R18.reuse, c[0x0][0x178], P4 ;  /* 0x00005e0012007a0c */ /* 0x040fe40002786670 */
[----:B------:R-:W-:Y:S01]  /*45f0*/  ISETP.GE.OR P6, PT, R18, c[0x0][0x178], P6 ;  /* 0x00005e0012007a0c */ /* 0x000fe200037c6670 */
[----:B------:R-:W-:-:S04]  /*4600*/  IMAD.MOV.U32 R18, RZ, RZ, c[0x0][0x17c] ;  /* 0x00005f00ff127624 */ /* 0x000fc800078e00ff */
[----:B------:R-:W-:Y:S01]  /*4610*/  IMAD R9, R18, 0x10, R3 ;  /* 0x0000001012097824 */ /* 0x000fe200078e0203 */
[----:B------:R-:W-:Y:S05]  /*4620*/  @P5 BRA `(.L_x_57) ;  /* 0x0000013000005947 */ /* 0x000fea0003800000 */
[----:B--2---:R-:W-:Y:S01]  /*4630*/  IADD3 R4, P5, R3, R16, RZ ;  /* 0x0000001003047210 */ /* 0x004fe20007fbe0ff */
[----:B------:R-:W-:Y:S01]  /*4640*/  IMAD.MOV.U32 R5, RZ, RZ, c[0x0][0x17c] ;  /* 0x00005f00ff057624 */ /* 0x000fe200078e00ff */
        /* <DEDUP_REMOVED lines=17> */
.L_x_57:
[----:B------:R-:W-:Y:S02]  /*4760*/  ISETP.NE.AND P5, PT, R17, RZ, PT ;  /* 0x000000ff1100720c */ /* 0x000fe40003fa5270 */
[----:B------:R-:W-:-:S11]  /*4770*/  SHF.R.S32.HI R11, RZ, 0x1f, R9 ;  /* 0x0000001fff0b7819 */ /* 0x000fd60000011409 */
[----:B------:R-:W-:Y:S05]  /*4780*/  @P5 BRA `(.L_x_58) ;  /* 0x0000012000005947 */ /* 0x000fea0003800000 */
[----:B--2---:R-:W2:Y:S01]  /*4790*/  S2R R5, SR_LANEID ;  /* 0x0000000000057919 */ /* 0x004ea20000000000 */
[C---:B------:R-:W-:Y:S01]  /*47a0*/  IADD3 R13, P5, R172.reuse, R9, RZ ;  /* 0x00000009ac0d7210 */ /* 0x040fe20007fbe0ff */
[----:B------:R-:W-:Y:S01]  /*47b0*/  WARPSYNC 0xffffffff ;  /* 0xffffffff00007948 */ /* 0x000fe20003800000 */
[----:B------:R-:W-:Y:S02]  /*47c0*/  SHF.R.U32.HI R15, RZ, 0x1, R18 ;  /* 0x00000001ff0f7819 */ /* 0x000fe40000011612 */
[----:B------:R-:W-:Y:S02]  /*47d0*/  LEA.HI.X.SX32 R172, R172, R11, 0x1, P5 ;  /* 0x0000000bacac7211 */ /* 0x000fe400028f0eff */
[----:B------:R-:W-:-:S04]  /*47e0*/  LEA R3, P5, R13, c[0x0][0x170], 0x1 ;  /* 0x00005c000d037a11 */ /* 0x000fc800078a08ff */
[----:B------:R-:W-:Y:S02]  /*47f0*/  LEA.HI.X R13, R13, c[0x0][0x174], R172, 0x1, P5 ;  /* 0x00005d000d0d7a11 */ /* 0x000fe400028f0cac */
[----:B--2---:R-:W-:Y:S02]  /*4800*/  LOP3.LUT R4, R5, 0x3, RZ, 0xc0, !PT ;  /* 0x0000000305047812 */ /* 0x004fe400078ec0ff */
[----:B------:R-:W-:Y:S01]  /*4810*/  SHF.R.U32.HI R7, RZ, 0x2, R5 ;  /* 0x00000002ff077819 */ /* 0x000fe20000011605 */
[----:B------:R-:W-:-:S04]  /*4820*/  IMAD.MOV.U32 R5, RZ, RZ, RZ ;  /* 0x000000ffff057224 */ /* 0x000fc800078e00ff */
        /* <DEDUP_REMOVED lines=8> */
.L_x_58:
[----:B------:R-:W-:-:S13]  /*48b0*/  ISETP.NE.AND P5, PT, R19, RZ, PT ;  /* 0x000000ff1300720c */ /* 0x000fda0003fa5270 */
[----:B------:R-:W-:Y:S05]  /*48c0*/  @P5 BRA `(.L_x_59) ;  /* 0x0000012000005947 */ /* 0x000fea0003800000 */
[----:B------:R-:W3:Y:S01]  /*48d0*/  S2R R3, SR_LANEID ;  /* 0x0000000000037919 */ /* 0x000ee20000000000 */
[C---:B------:R-:W-:Y:S01]  /*48e0*/  IADD3 R13, P5, R8.reuse, R9, RZ ;  /* 0x00000009080d7210 */ /* 0x040fe20007fbe0ff */
[----:B--2---:R-:W-:Y:S01]  /*48f0*/  IMAD.MOV.U32 R5, RZ, RZ, RZ ;  /* 0x000000ffff057224 */ /* 0x004fe200078e00ff */
[----:B------:R-:W-:Y:S01]  /*4900*/  SHF.R.U32.HI R15, RZ, 0x1, R18 ;  /* 0x00000001ff0f7819 */ /* 0x000fe20000011612 */
[----:B------:R-:W-:Y:S01]  /*4910*/  WARPSYNC 0xffffffff ;  /* 0xffffffff00007948 */ /* 0x000fe20003800000 */
[----:B------:R-:W-:Y:S02]  /*4920*/  LEA.HI.X.SX32 R8, R8, R11, 0x1, P5 ;  /* 0x0000000b08087211 */ /* 0x000fe400028f0eff */
[----:B---3--:R-:W-:Y:S02]  /*4930*/  LOP3.LUT R4, R3, 0x3, RZ, 0xc0, !PT ;  /* 0x0000000303047812 */ /* 0x008fe400078ec0ff */
[----:B------:R-:W-:Y:S02]  /*4940*/  SHF.R.U32.HI R7, RZ, 0x2, R3 ;  /* 0x00000002ff077819 */ /* 0x000fe40000011603 */
[----:B------:R-:W-:-:S03]  /*4950*/  LEA R3, P5, R13, c[0x0][0x170], 0x1 ;  /* 0x00005c000d037a11 */ /* 0x000fc600078a08ff */
        /* <DEDUP_REMOVED lines=9> */
.L_x_59:
[----:B------:R-:W-:Y:S05]  /*49f0*/  @P0 BRA `(.L_x_60) ;  /* 0x0000012000000947 */ /* 0x000fea0003800000 */
[----:B------:R-:W3:Y:S01]  /*4a00*/  S2R R3, SR_LANEID ;  /* 0x0000000000037919 */ /* 0x000ee20000000000 */
[C---:B------:R-:W-:Y:S01]  /*4a10*/  IADD3 R8, P0, R10.reuse, R9, RZ ;  /* 0x000000090a087210 */ /* 0x040fe20007f1e0ff */
[----:B--2---:R-:W-:Y:S01]  /*4a20*/  IMAD.MOV.U32 R5, RZ, RZ, RZ ;  /* 0x000000ffff057224 */ /* 0x004fe200078e00ff */
[----:B------:R-:W-:Y:S01]  /*4a30*/  SHF.R.U32.HI R15, RZ, 0x1, R18 ;  /* 0x00000001ff0f7819 */ /* 0x000fe20000011612 */
[----:B------:R-:W-:Y:S01]  /*4a40*/  WARPSYNC 0xffffffff ;  /* 0xffffffff00007948 */ /* 0x000fe20003800000 */
[----:B------:R-:W-:-:S02]  /*4a50*/  LEA.HI.X.SX32 R13, R10, R11, 0x1, P0 ;  /* 0x0000000b0a0d7211 */ /* 0x000fc400000f0eff */
        /* <DEDUP_REMOVED lines=12> */
.L_x_60:
[----:B------:R-:W-:Y:S05]  /*4b20*/  @P1 BRA `(.L_x_61) ;  /* 0x0000012000001947 */ /* 0x000fea0003800000 */
[----:B------:R-:W3:Y:S01]  /*4b30*/  S2R R3, SR_LANEID ;  /* 0x0000000000037919 */ /* 0x000ee20000000000 */
[C---:B--2---:R-:W-:Y:S01]  /*4b40*/  IADD3 R7, P0, R2.reuse, R9, RZ ;  /* 0x0000000902077210 */ /* 0x044fe20007f1e0ff */
[----:B------:R-:W-:Y:S01]  /*4b50*/  IMAD.MOV.U32 R5, RZ, RZ, RZ ;  /* 0x000000ffff057224 */ /* 0x000fe200078e00ff */
        /* <DEDUP_REMOVED lines=15> */
.L_x_61:
[----:B------:R-:W-:Y:S05]  /*4c50*/  @P2 BRA `(.L_x_62) ;  /* 0x0000012000002947 */ /* 0x000fea0003800000 */
[----:B--2---:R-:W2:Y:S01]  /*4c60*/  S2R R3, SR_LANEID ;  /* 0x0000000000037919 */ /* 0x004ea20000000000 */
[----:B------:R-:W-:Y:S01]  /*4c70*/  IADD3 R6, P0, R0, R9, RZ ;  /* 0x0000000900067210 */ /* 0x000fe20007f1e0ff */
[----:B------:R-:W-:Y:S01]  /*4c80*/  WARPSYNC 0xffffffff ;  /* 0xffffffff00007948 */ /* 0x000fe20003800000 */
[----:B------:R-:W-:-:S02]  /*4c90*/  SHF.R.U32.HI R15, RZ, 0x1, R18 ;  /* 0x00000001ff0f7819 */ /* 0x000fc40000011612 */
[----:B------:R-:W-:Y:S02]  /*4ca0*/  LEA.HI.X.SX32 R13, R0, R11, 0x1, P0 ;  /* 0x0000000b000d7211 */ /* 0x000fe400000f0eff */
[----:B------:R-:W-:Y:S02]  /*4cb0*/  LEA R7, P0, R6, c[0x0][0x170], 0x1 ;  /* 0x00005c0006077a11 */ /* 0x000fe400078008ff */
[----:B--2---:R-:W-:Y:S02]  /*4cc0*/  LOP3.LUT R2, R3, 0x3, RZ, 0xc0, !PT ;  /* 0x0000000303027812 */ /* 0x004fe400078ec0ff */
[----:B------:R-:W-:Y:S01]  /*4cd0*/  SHF.R.U32.HI R5, RZ, 0x2, R3 ;  /* 0x00000002ff057819 */ /* 0x000fe20000011603 */
[----:B------:R-:W-:-:S04]  /*4ce0*/  IMAD.MOV.U32 R3, RZ, RZ, RZ ;  /* 0x000000ffff037224 */ /* 0x000fc800078e00ff */
        /* <DEDUP_REMOVED lines=9> */
.L_x_62:
        /* <DEDUP_REMOVED lines=19> */
.L_x_63:
        /* <DEDUP_REMOVED lines=19> */
.L_x_64:
[----:B------:R-:W-:Y:S05]  /*4fe0*/  @P6 EXIT ;  /* 0x000000000000694d */ /* 0x000fea0003800000 */
[----:B------:R-:W3:Y:S01]  /*4ff0*/  S2R R0, SR_LANEID ;  /* 0x0000000000007919 */ /* 0x000ee20000000000 */
[C---:B------:R-:W-:Y:S01]  /*5000*/  IADD3 R9, P0, R16.reuse, R9, RZ ;  /* 0x0000000910097210 */ /* 0x040fe20007f1e0ff */
[----:B--2---:R-:W-:Y:S01]  /*5010*/  IMAD.MOV.U32 R3, RZ, RZ, RZ ;  /* 0x000000ffff037224 */ /* 0x004fe200078e00ff */
[----:B------:R-:W-:Y:S01]  /*5020*/  SHF.R.U32.HI R13, RZ, 0x1, R18 ;  /* 0x00000001ff0d7819 */ /* 0x000fe20000011612 */
[----:B------:R-:W-:Y:S01]  /*5030*/  WARPSYNC 0xffffffff ;  /* 0xffffffff00007948 */ /* 0x000fe20003800000 */
[----:B------:R-:W-:-:S02]  /*5040*/  LEA.HI.X.SX32 R16, R16, R11, 0x1, P0 ;  /* 0x0000000b10107211 */ /* 0x000fc400000f0eff */
[----:B------:R-:W-:Y:S02]  /*5050*/  LEA R7, P0, R9, c[0x0][0x170], 0x1 ;  /* 0x00005c0009077a11 */ /* 0x000fe400078008ff */
[----:B---3--:R-:W-:Y:S02]  /*5060*/  LOP3.LUT R2, R0, 0x3, RZ, 0xc0, !PT ;  /* 0x0000000300027812 */ /* 0x008fe400078ec0ff */
[----:B------:R-:W-:-:S05]  /*5070*/  SHF.R.U32.HI R5, RZ, 0x2, R0 ;  /* 0x00000002ff057819 */ /* 0x000fca0000011600 */
[----:B------:R-:W-:Y:S01]  /*5080*/  IMAD.WIDE.U32 R4, R5, R13, R2 ;  /* 0x0000000d05047225 */ /* 0x000fe200078e0002 */
[----:B------:R-:W-:-:S04]  /*5090*/  LEA.HI.X R3, R9, c[0x0][0x174], R16, 0x1, P0 ;  /* 0x00005d0009037a11 */ /* 0x000fc800000f0c10 */
[----:B------:R-:W-:-:S04]  /*50a0*/  LEA R2, P0, R4, R7, 0x2 ;  /* 0x0000000704027211 */ /* 0x000fc800078010ff */
[----:B------:R-:W-:-:S05]  /*50b0*/  LEA.HI.X R3, R4, R3, R5, 0x2, P0 ;  /* 0x0000000304037211 */ /* 0x000fca00000f1405 */
[----:B------:R-:W-:Y:S01]  /*50c0*/  IMAD.WIDE.U32 R4, R13, 0x20, R2 ;  /* 0x000000200d047825 */ /* 0x000fe200078e0002 */
[----:B------:R-:W-:Y:S04]  /*50d0*/  STG.E [R2.64], R28 ;  /* 0x0000001c02007986 */ /* 0x000fe8000c101904 */
[----:B------:R-:W-:Y:S04]  /*50e0*/  STG.E [R4.64], R29 ;  /* 0x0000001d04007986 */ /* 0x000fe8000c101904 */
[----:B------:R-:W-:Y:S04]  /*50f0*/  STG.E [R2.64+0x10], R26 ;  /* 0x0000101a02007986 */ /* 0x000fe8000c101904 */
[----:B------:R-:W-:Y:S01]  /*5100*/  STG.E [R4.64+0x10], R27 ;  /* 0x0000101b04007986 */ /* 0x000fe2000c101904 */
[----:B------:R-:W-:Y:S05]  /*5110*/  EXIT ;  /* 0x000000000000794d */ /* 0x000fea0003800000 */
.L_x_65:
[----:B------:R-:W-:-:S00]  /*5120*/  BRA `(.L_x_65) ;  /* 0xfffffff000007947 */ /* 0x000fc0000383ffff */
[----:B------:R-:W-:-:S00]  /*5130*/  NOP ;  /* 0x0000000000007918 */ /* 0x000fc00000000000 */
        /* <DEDUP_REMOVED lines=12> */
.L_x_66:


//--------------------- .nv.shared.gemm_mma_kernel --------------------------
	.section	.nv.shared.gemm_mma_kernel,"aw",@nobits
	.sectionflags	@""
	.align	16
